// auto-generated by cutlass_sweep.gemm — config: {"arch": "sm_100", "cluster_m": 1, "cluster_n": 1, "dtype": "e5m2", "dtype_b": "e4m3", "layout": "tn", "stages": 0, "tile_k": 32, "tile_m": 128, "tile_n": 64}
#include "cutlass/cutlass.h"
#include "cutlass/gemm/collective/collective_builder.hpp"
#include "cutlass/gemm/device/gemm_universal_adapter.h"
#include "cutlass/gemm/kernel/gemm_universal.hpp"
#include "cutlass/epilogue/collective/collective_builder.hpp"

using ElemA = cutlass::float_e5m2_t;
using ElemB = cutlass::float_e4m3_t;
using ElemCD = cutlass::float_e5m2_t;
using Acc  = float;
using TileShape    = cute::Shape<cute::_128, cute::_64, cute::_32>;
using ClusterShape = cute::Shape<cute::_1, cute::_1, cute::_1>;

using CollectiveEpilogue = typename cutlass::epilogue::collective::CollectiveBuilder<
    cutlass::arch::Sm100, cutlass::arch::OpClassTensorOp,
    TileShape, ClusterShape,
    cutlass::epilogue::collective::EpilogueTileAuto,
    Acc, Acc,
    ElemCD, cutlass::layout::RowMajor, 128 / cutlass::sizeof_bits<ElemCD>::value,
    ElemCD, cutlass::layout::RowMajor, 128 / cutlass::sizeof_bits<ElemCD>::value,
    cutlass::epilogue::collective::EpilogueScheduleAuto
  >::CollectiveOp;

using CollectiveMainloop = typename cutlass::gemm::collective::CollectiveBuilder<
    cutlass::arch::Sm100, cutlass::arch::OpClassTensorOp,
    ElemA, cutlass::layout::ColumnMajor, 128 / cutlass::sizeof_bits<ElemA>::value,
    ElemB, cutlass::layout::RowMajor, 128 / cutlass::sizeof_bits<ElemB>::value,
    Acc,
    TileShape, ClusterShape,
    cutlass::gemm::collective::StageCountAutoCarveout<static_cast<int>(sizeof(typename CollectiveEpilogue::SharedStorage))>,
    cutlass::gemm::collective::KernelScheduleAuto
  >::CollectiveOp;

using GemmKernel = cutlass::gemm::kernel::GemmUniversal<
    cute::Shape<int,int,int,int>,
    CollectiveMainloop,
    CollectiveEpilogue
>;
using Gemm = cutlass::gemm::device::GemmUniversalAdapter<GemmKernel>;

// Force the device kernel symbol into the cubin without needing a host main.
auto* _anchor = &cutlass::device_kernel<GemmKernel>;


// ===== COMPILED SASS (sm_100a) =====

	.target	sm_100a

	.elftype	@"ET_EXEC"


//--------------------- .note.nv.tkinfo           --------------------------
	.section	.note.nv.tkinfo,"",@"SHT_NOTE"
	.sectionflags	@"SHF_NOTE_NV_TKINFO"
	.tkinfo
        /*0018*/ 	.word	0x00000002
        /*0030*/ 	.string	""
        /*0030*/ 	.string	"ptxas"
        /*0030*/ 	.string	"Cuda compilation tools, release 13.0, V13.0.88"
        /*0030*/ 	.string	"Build cuda_13.0.r13.0/compiler.36424714_0"
        /*0030*/ 	.string	"-arch sm_100a -m 64 "



//--------------------- .note.nv.cuinfo           --------------------------
	.section	.note.nv.cuinfo,"",@"SHT_NOTE"
	.sectionflags	@"SHF_NOTE_NV_CUINFO"
        /*0018*/ 	.short	0x0002
        /*001a*/ 	.short	0x0064
        /*001c*/ 	.short	0x0082
	.zero		2


//--------------------- .nv.info                  --------------------------
	.section	.nv.info,"",@"SHT_CUDA_INFO"
	.align	4


	//----- nvinfo : EIATTR_REGCOUNT
	.align		4
        /*0000*/ 	.byte	0x04, 0x2f
        /*0002*/ 	.short	(.L_19 - .L_18)
	.align		4
.L_18:
        /*0004*/ 	.word	index@(_ZN7cutlass13device_kernelINS_4gemm6kernel13GemmUniversalIN4cute5tupleIJiiiiEEENS1_10collective13CollectiveMmaINS1_35MainloopSm100TmaUmmaWarpSpecializedILi34ELi2ELi4ENS5_IJNS4_1CILi1EEESB_SB_EEEEENS5_IJNSA_ILi128EEENSA_ILi64EEENSA_ILi32EEEEEENS_12float_e5m2_tENS5_IJSB_llEEENS_12float_e4m3_tESJ_NS4_8TiledMMAINS4_8MMA_AtomIJNS4_10MMA_TraitsINS4_19SM100_MMA_F8F6F4_SSEJSI_SK_fSE_SF_NS4_17integral_constantINS4_4UMMA5MajorELSR_1EEESS_NSP_INSQ_7ScaleInELST_0EEESU_EEEEEENS4_6LayoutISC_NS5_IJNSA_ILi0EEESY_SY_EEEEENS5_IJNS4_10UnderscoreES11_S11_EEEEENS4_13SM90_TMA_LOADENS4_14ComposedLayoutINS4_7SwizzleILi3ELi4ELi3EEENS4_18smem_ptr_flag_bitsILi8EEENSX_INS5_IJSE_NSA_ILi8EEEEEENS5_IJSB_SE_EEEEEEEvNS4_8identityES14_NS15_INS16_ILi2ELi4ELi3EEES19_NSX_INS5_IJSF_S1A_EEENS5_IJSB_SF_EEEEEEEvS1F_EENS_8epilogue10collective18CollectiveEpilogueINS1M_23Sm100TmaWarpSpecializedILi1ELi1ELi64ELb0ELb0EEEJSH_NS5_IJNSX_ISE_SB_EENSX_ISF_SB_EEEEESI_NS5_IJlSB_lEEESI_S1U_NS1M_6fusion15FusionCallbacksIS1Q_NS1V_17LinearCombinationISI_fSI_fLNS_15FloatRoundStyleE2EEESH_S1T_JEEENS4_5SM1004TMEM4LOAD26SM100_TMEM_LOAD_32dp32b64xES14_NS15_IS1G_S19_NSX_INS5_IJS1A_SF_EEENS5_IJSF_SB_EEEEEEENS4_39AutoVectorizingCopyWithAssumedAlignmentILi128EEENS4_14SM90_TMA_STOREES28_S2A_S2A_EEEvvEEEEvNT_6ParamsE)
        /*0008*/ 	.word	0x000000c2


	//----- nvinfo : EIATTR_FRAME_SIZE
	.align		4
.L_19:
        /*000c*/ 	.byte	0x04, 0x11
        /*000e*/ 	.short	(.L_21 - .L_20)
	.align		4
.L_20:
        /*0010*/ 	.word	index@($__internal_2_$__cuda_sm10x_tcgen05_guardrail_trap_unallocated_columns_being_dealloced)
        /*0014*/ 	.word	0x00000000


	//----- nvinfo : EIATTR_FRAME_SIZE
	.align		4
.L_21:
        /*0018*/ 	.byte	0x04, 0x11
        /*001a*/ 	.short	(.L_23 - .L_22)
	.align		4
.L_22:
        /*001c*/ 	.word	index@($__internal_1_$__cuda_sm10x_tcgen05_guardrail_trap_phase_invalid_during_alloc)
        /*0020*/ 	.word	0x00000000


	//----- nvinfo : EIATTR_FRAME_SIZE
	.align		4
.L_23:
        /*0024*/ 	.byte	0x04, 0x11
        /*0026*/ 	.short	(.L_25 - .L_24)
	.align		4
.L_24:
        /*0028*/ 	.word	index@($__internal_0_$__cuda_sm10x_tcgen05_guardrail_trap_col_being_dealloced_not_returned_by_alloc)
        /*002c*/ 	.word	0x00000000


	//----- nvinfo : EIATTR_FRAME_SIZE
	.align		4
.L_25:
        /*0030*/ 	.byte	0x04, 0x11
        /*0032*/ 	.short	(.L_27 - .L_26)
	.align		4
.L_26:
        /*0034*/ 	.word	index@(_ZN7cutlass13device_kernelINS_4gemm6kernel13GemmUniversalIN4cute5tupleIJiiiiEEENS1_10collective13CollectiveMmaINS1_35MainloopSm100TmaUmmaWarpSpecializedILi34ELi2ELi4ENS5_IJNS4_1CILi1EEESB_SB_EEEEENS5_IJNSA_ILi128EEENSA_ILi64EEENSA_ILi32EEEEEENS_12float_e5m2_tENS5_IJSB_llEEENS_12float_e4m3_tESJ_NS4_8TiledMMAINS4_8MMA_AtomIJNS4_10MMA_TraitsINS4_19SM100_MMA_F8F6F4_SSEJSI_SK_fSE_SF_NS4_17integral_constantINS4_4UMMA5MajorELSR_1EEESS_NSP_INSQ_7ScaleInELST_0EEESU_EEEEEENS4_6LayoutISC_NS5_IJNSA_ILi0EEESY_SY_EEEEENS5_IJNS4_10UnderscoreES11_S11_EEEEENS4_13SM90_TMA_LOADENS4_14ComposedLayoutINS4_7SwizzleILi3ELi4ELi3EEENS4_18smem_ptr_flag_bitsILi8EEENSX_INS5_IJSE_NSA_ILi8EEEEEENS5_IJSB_SE_EEEEEEEvNS4_8identityES14_NS15_INS16_ILi2ELi4ELi3EEES19_NSX_INS5_IJSF_S1A_EEENS5_IJSB_SF_EEEEEEEvS1F_EENS_8epilogue10collective18CollectiveEpilogueINS1M_23Sm100TmaWarpSpecializedILi1ELi1ELi64ELb0ELb0EEEJSH_NS5_IJNSX_ISE_SB_EENSX_ISF_SB_EEEEESI_NS5_IJlSB_lEEESI_S1U_NS1M_6fusion15FusionCallbacksIS1Q_NS1V_17LinearCombinationISI_fSI_fLNS_15FloatRoundStyleE2EEESH_S1T_JEEENS4_5SM1004TMEM4LOAD26SM100_TMEM_LOAD_32dp32b64xES14_NS15_IS1G_S19_NSX_INS5_IJS1A_SF_EEENS5_IJSF_SB_EEEEEEENS4_39AutoVectorizingCopyWithAssumedAlignmentILi128EEENS4_14SM90_TMA_STOREES28_S2A_S2A_EEEvvEEEEvNT_6ParamsE)
        /*0038*/ 	.word	0x00000000


	//----- nvinfo : EIATTR_MIN_STACK_SIZE
	.align		4
.L_27:
        /*003c*/ 	.byte	0x04, 0x12
        /*003e*/ 	.short	(.L_29 - .L_28)
	.align		4
.L_28:
        /*0040*/ 	.word	index@(_ZN7cutlass13device_kernelINS_4gemm6kernel13GemmUniversalIN4cute5tupleIJiiiiEEENS1_10collective13CollectiveMmaINS1_35MainloopSm100TmaUmmaWarpSpecializedILi34ELi2ELi4ENS5_IJNS4_1CILi1EEESB_SB_EEEEENS5_IJNSA_ILi128EEENSA_ILi64EEENSA_ILi32EEEEEENS_12float_e5m2_tENS5_IJSB_llEEENS_12float_e4m3_tESJ_NS4_8TiledMMAINS4_8MMA_AtomIJNS4_10MMA_TraitsINS4_19SM100_MMA_F8F6F4_SSEJSI_SK_fSE_SF_NS4_17integral_constantINS4_4UMMA5MajorELSR_1EEESS_NSP_INSQ_7ScaleInELST_0EEESU_EEEEEENS4_6LayoutISC_NS5_IJNSA_ILi0EEESY_SY_EEEEENS5_IJNS4_10UnderscoreES11_S11_EEEEENS4_13SM90_TMA_LOADENS4_14ComposedLayoutINS4_7SwizzleILi3ELi4ELi3EEENS4_18smem_ptr_flag_bitsILi8EEENSX_INS5_IJSE_NSA_ILi8EEEEEENS5_IJSB_SE_EEEEEEEvNS4_8identityES14_NS15_INS16_ILi2ELi4ELi3EEES19_NSX_INS5_IJSF_S1A_EEENS5_IJSB_SF_EEEEEEEvS1F_EENS_8epilogue10collective18CollectiveEpilogueINS1M_23Sm100TmaWarpSpecializedILi1ELi1ELi64ELb0ELb0EEEJSH_NS5_IJNSX_ISE_SB_EENSX_ISF_SB_EEEEESI_NS5_IJlSB_lEEESI_S1U_NS1M_6fusion15FusionCallbacksIS1Q_NS1V_17LinearCombinationISI_fSI_fLNS_15FloatRoundStyleE2EEESH_S1T_JEEENS4_5SM1004TMEM4LOAD26SM100_TMEM_LOAD_32dp32b64xES14_NS15_IS1G_S19_NSX_INS5_IJS1A_SF_EEENS5_IJSF_SB_EEEEEEENS4_39AutoVectorizingCopyWithAssumedAlignmentILi128EEENS4_14SM90_TMA_STOREES28_S2A_S2A_EEEvvEEEEvNT_6ParamsE)
        /*0044*/ 	.word	0x00000000
.L_29:


//--------------------- .nv.compat                --------------------------
	.section	.nv.compat,"",@"SHT_CUDA_COMPAT_INFO"
	.align	4
        /*0000*/ 	.byte	0x02, 0x09, 0x01, 0x00, 0x02, 0x02, 0x02, 0x00, 0x02, 0x05, 0x05, 0x00, 0x03, 0x07, 0x01, 0x01
        /*0010*/ 	.byte	0x02, 0x03, 0x01, 0x00, 0x02, 0x06, 0x01, 0x00, 0x04, 0x0b, 0x08, 0x00, 0x09, 0x00, 0x00, 0x00
        /*0020*/ 	.byte	0x00, 0x00, 0x00, 0x00


//--------------------- .nv.info._ZN7cutlass13device_kernelINS_4gemm6kernel13GemmUniversalIN4cute5tupleIJiiiiEEENS1_10collective13CollectiveMmaINS1_35MainloopSm100TmaUmmaWarpSpecializedILi34ELi2ELi4ENS5_IJNS4_1CILi1EEESB_SB_EEEEENS5_IJNSA_ILi128EEENSA_ILi64EEENSA_ILi32EEEEEENS_12float_e5m2_tENS5_IJSB_llEEENS_12float_e4m3_tESJ_NS4_8TiledMMAINS4_8MMA_AtomIJNS4_10MMA_TraitsINS4_19SM100_MMA_F8F6F4_SSEJSI_SK_fSE_SF_NS4_17integral_constantINS4_4UMMA5MajorELSR_1EEESS_NSP_INSQ_7ScaleInELST_0EEESU_EEEEEENS4_6LayoutISC_NS5_IJNSA_ILi0EEESY_SY_EEEEENS5_IJNS4_10UnderscoreES11_S11_EEEEENS4_13SM90_TMA_LOADENS4_14ComposedLayoutINS4_7SwizzleILi3ELi4ELi3EEENS4_18smem_ptr_flag_bitsILi8EEENSX_INS5_IJSE_NSA_ILi8EEEEEENS5_IJSB_SE_EEEEEEEvNS4_8identityES14_NS15_INS16_ILi2ELi4ELi3EEES19_NSX_INS5_IJSF_S1A_EEENS5_IJSB_SF_EEEEEEEvS1F_EENS_8epilogue10collective18CollectiveEpilogueINS1M_23Sm100TmaWarpSpecializedILi1ELi1ELi64ELb0ELb0EEEJSH_NS5_IJNSX_ISE_SB_EENSX_ISF_SB_EEEEESI_NS5_IJlSB_lEEESI_S1U_NS1M_6fusion15FusionCallbacksIS1Q_NS1V_17LinearCombinationISI_fSI_fLNS_15FloatRoundStyleE2EEESH_S1T_JEEENS4_5SM1004TMEM4LOAD26SM100_TMEM_LOAD_32dp32b64xES14_NS15_IS1G_S19_NSX_INS5_IJS1A_SF_EEENS5_IJSF_SB_EEEEEEENS4_39AutoVectorizingCopyWithAssumedAlignmentILi128EEENS4_14SM90_TMA_STOREES28_S2A_S2A_EEEvvEEEEvNT_6ParamsE --------------------------
	.section	.nv.info._ZN7cutlass13device_kernelINS_4gemm6kernel13GemmUniversalIN4cute5tupleIJiiiiEEENS1_10collective13CollectiveMmaINS1_35MainloopSm100TmaUmmaWarpSpecializedILi34ELi2ELi4ENS5_IJNS4_1CILi1EEESB_SB_EEEEENS5_IJNSA_ILi128EEENSA_ILi64EEENSA_ILi32EEEEEENS_12float_e5m2_tENS5_IJSB_llEEENS_12float_e4m3_tESJ_NS4_8TiledMMAINS4_8MMA_AtomIJNS4_10MMA_TraitsINS4_19SM100_MMA_F8F6F4_SSEJSI_SK_fSE_SF_NS4_17integral_constantINS4_4UMMA5MajorELSR_1EEESS_NSP_INSQ_7ScaleInELST_0EEESU_EEEEEENS4_6LayoutISC_NS5_IJNSA_ILi0EEESY_SY_EEEEENS5_IJNS4_10UnderscoreES11_S11_EEEEENS4_13SM90_TMA_LOADENS4_14ComposedLayoutINS4_7SwizzleILi3ELi4ELi3EEENS4_18smem_ptr_flag_bitsILi8EEENSX_INS5_IJSE_NSA_ILi8EEEEEENS5_IJSB_SE_EEEEEEEvNS4_8identityES14_NS15_INS16_ILi2ELi4ELi3EEES19_NSX_INS5_IJSF_S1A_EEENS5_IJSB_SF_EEEEEEEvS1F_EENS_8epilogue10collective18CollectiveEpilogueINS1M_23Sm100TmaWarpSpecializedILi1ELi1ELi64ELb0ELb0EEEJSH_NS5_IJNSX_ISE_SB_EENSX_ISF_SB_EEEEESI_NS5_IJlSB_lEEESI_S1U_NS1M_6fusion15FusionCallbacksIS1Q_NS1V_17LinearCombinationISI_fSI_fLNS_15FloatRoundStyleE2EEESH_S1T_JEEENS4_5SM1004TMEM4LOAD26SM100_TMEM_LOAD_32dp32b64xES14_NS15_IS1G_S19_NSX_INS5_IJS1A_SF_EEENS5_IJSF_SB_EEEEEEENS4_39AutoVectorizingCopyWithAssumedAlignmentILi128EEENS4_14SM90_TMA_STOREES28_S2A_S2A_EEEvvEEEEvNT_6ParamsE,"",@"SHT_CUDA_INFO"
	.sectionflags	@""
	.align	4


	//----- nvinfo : EIATTR_CUDA_API_VERSION
	.align		4
        /*0000*/ 	.byte	0x04, 0x37
        /*0002*/ 	.short	(.L_31 - .L_30)
.L_30:
        /*0004*/ 	.word	0x00000082


	//----- nvinfo : EIATTR_KPARAM_INFO
	.align		4
.L_31:
        /*0008*/ 	.byte	0x04, 0x17
        /*000a*/ 	.short	(.L_33 - .L_32)
.L_32:
        /*000c*/ 	.word	0x00000000
        /*0010*/ 	.short	0x0000
        /*0012*/ 	.short	0x0000
        /*0014*/ 	.byte	0x00, 0xf0, 0x01, 0x20


	//----- nvinfo : EIATTR_AT_ENTRY_FRAGMENTS
	.align		4
.L_33:
        /*0018*/ 	.byte	0x04, 0x4f
        /*001a*/ 	.short	(.L_35 - .L_34)


	//   ....[0]....
.L_34:
        /*001c*/ 	.word	0x00000006


	//----- nvinfo : EIATTR_RESERVED_SMEM_USED
	.align		4
.L_35:
        /*0020*/ 	.byte	0x01, 0x41
	.zero		2


	//----- nvinfo : EIATTR_SPARSE_MMA_MASK
	.align		4
        /*0024*/ 	.byte	0x03, 0x50
        /*0026*/ 	.short	0x0000


	//----- nvinfo : EIATTR_TCGEN05_1CTA_USED
	.align		4
        /*0028*/ 	.byte	0x01, 0x51
	.zero		2


	//----- nvinfo : EIATTR_MAXREG_COUNT
	.align		4
        /*002c*/ 	.byte	0x03, 0x1b
        /*002e*/ 	.short	0x00ff


	//----- nvinfo : EIATTR_NUM_BARRIERS
	.align		4
        /*0030*/ 	.byte	0x02, 0x4c
        /*0032*/ 	.byte	0x07
	.zero		1


	//----- nvinfo : EIATTR_EXTERNS
	.align		4
        /*0034*/ 	.byte	0x04, 0x0f
        /*0036*/ 	.short	(.L_37 - .L_36)


	//   ....[0]....
	.align		4
.L_36:
        /*0038*/ 	.word	index@(__assertfail)


	//----- nvinfo : EIATTR_MERCURY_ISA_VERSION
	.align		4
.L_37:
        /*003c*/ 	.byte	0x03, 0x5f
        /*003e*/ 	.short	0x0101


	//----- nvinfo : EIATTR_INT_WARP_WIDE_INSTR_OFFSETS
	.align		4
        /*0040*/ 	.byte	0x04, 0x31
        /*0042*/ 	.short	(.L_39 - .L_38)


	//   ....[0]....
.L_38:
        /*0044*/ 	.word	0x00002170


	//   ....[1]....
        /*0048*/ 	.word	0x00004b50


	//   ....[2]....
        /*004c*/ 	.word	0x00004b70


	//   ....[3]....
        /*0050*/ 	.word	0x00004ba0


	//   ....[4]....
        /*0054*/ 	.word	0x000055b0


	//   ....[5]....
        /*0058*/ 	.word	0x000056a0


	//----- nvinfo : EIATTR_COOP_GROUP_MASK_REGIDS
	.align		4
.L_39:
        /*005c*/ 	.byte	0x04, 0x29
        /*005e*/ 	.short	(.L_41 - .L_40)


	//   ....[0]....
.L_40:
        /*0060*/ 	.word	0xffffffff


	//   ....[1]....
        /*0064*/ 	.word	0xffffffff


	//   ....[2]....
        /*0068*/ 	.word	0xffffffff


	//   ....[3]....
        /*006c*/ 	.word	0xffffffff


	//   ....[4]....
        /*0070*/ 	.word	0xffffffff


	//   ....[5]....
        /*0074*/ 	.word	0xffffffff


	//   ....[6]....
        /*0078*/ 	.word	0xffffffff


	//   ....[7]....
        /*007c*/ 	.word	0xffffffff


	//   ....[8]....
        /*0080*/ 	.word	0xffffffff


	//   ....[9]....
        /*0084*/ 	.word	0xffffffff


	//   ....[10]....
        /*0088*/ 	.word	0xffffffff


	//   ....[11]....
        /*008c*/ 	.word	0xffffffff


	//   ....[12]....
        /*0090*/ 	.word	0xffffffff


	//----- nvinfo : EIATTR_COOP_GROUP_INSTR_OFFSETS
	.align		4
.L_41:
        /*0094*/ 	.byte	0x04, 0x28
        /*0096*/ 	.short	(.L_43 - .L_42)


	//   ....[0]....
.L_42:
        /*0098*/ 	.word	0x00000090


	//   ....[1]....
        /*009c*/ 	.word	0x000004d0


	//   ....[2]....
        /*00a0*/ 	.word	0x00000a30


	//   ....[3]....
        /*00a4*/ 	.word	0x00000b70


	//   ....[4]....
        /*00a8*/ 	.word	0x00000c70


	//   ....[5]....
        /*00ac*/ 	.word	0x00000de0


	//   ....[6]....
        /*00b0*/ 	.word	0x00000f80


	//   ....[7]....
        /*00b4*/ 	.word	0x00002050


	//   ....[8]....
        /*00b8*/ 	.word	0x00003f10


	//   ....[9]....
        /*00bc*/ 	.word	0x00004120


	//   ....[10]....
        /*00c0*/ 	.word	0x00004150


	//   ....[11]....
        /*00c4*/ 	.word	0x00004a30


	//   ....[12]....
        /*00c8*/ 	.word	0x00004c60


	//----- nvinfo : EIATTR_VRC_CTA_INIT_COUNT
	.align		4
.L_43:
        /*00cc*/ 	.byte	0x02, 0x4a
        /*00ce*/ 	.byte	0x80
	.zero		1


	//----- nvinfo : EIATTR_SYSCALL_OFFSETS
	.align		4
        /*00d0*/ 	.byte	0x04, 0x46
        /*00d2*/ 	.short	(.L_45 - .L_44)


	//   ....[0]....
.L_44:
        /*00d4*/ 	.word	0x00006090


	//   ....[1]....
        /*00d8*/ 	.word	0x000061d0


	//   ....[2]....
        /*00dc*/ 	.word	0x00006970


	//----- nvinfo : EIATTR_MBARRIER_INSTR_OFFSETS
	.align		4
.L_45:
        /*00e0*/ 	.byte	0x04, 0x39
        /*00e2*/ 	.short	(.L_47 - .L_46)


	//   ....[0]....
.L_46:
        /*00e4*/ 	.word	0x000005d0
        /*00e8*/ 	.word	0x000000ff
        /*00ec*/ 	.word	0x00000000
        /*00f0*/ 	.short	0x0100
        /*00f2*/ 	.byte	0x05
	.zero		1


	//   ....[1]....
        /*00f4*/ 	.word	0x000005e0
        /*00f8*/ 	.word	0x000000ff
        /*00fc*/ 	.word	0x00000110
        /*0100*/ 	.short	0x0100
        /*0102*/ 	.byte	0x05
	.zero		1


	//   ....[2]....
        /*0104*/ 	.word	0x000005f0
        /*0108*/ 	.word	0x000000ff
        /*010c*/ 	.word	0x00000008
        /*0110*/ 	.short	0x0100
        /*0112*/ 	.byte	0x05
	.zero		1


	//   ....[3]....
        /*0114*/ 	.word	0x00000600
        /*0118*/ 	.word	0x000000ff
        /*011c*/ 	.word	0x00000118
        /*0120*/ 	.short	0x0100
        /*0122*/ 	.byte	0x05
	.zero		1


	//   ....[4]....
        /*0124*/ 	.word	0x00000610
        /*0128*/ 	.word	0x000000ff
        /*012c*/ 	.word	0x00000010
        /*0130*/ 	.short	0x0100
        /*0132*/ 	.byte	0x05
	.zero		1


	//   ....[5]....
        /*0134*/ 	.word	0x00000620
        /*0138*/ 	.word	0x000000ff
        /*013c*/ 	.word	0x00000120
        /*0140*/ 	.short	0x0100
        /*0142*/ 	.byte	0x05
	.zero		1


	//   ....[6]....
        /*0144*/ 	.word	0x00000630
        /*0148*/ 	.word	0x000000ff
        /*014c*/ 	.word	0x00000018
        /*0150*/ 	.short	0x0100
        /*0152*/ 	.byte	0x05
	.zero		1


	//   ....[7]....
        /*0154*/ 	.word	0x00000640
        /*0158*/ 	.word	0x000000ff
        /*015c*/ 	.word	0x00000128
        /*0160*/ 	.short	0x0100
        /*0162*/ 	.byte	0x05
	.zero		1


	//   ....[8]....
        /*0164*/ 	.word	0x00000650
        /*0168*/ 	.word	0x000000ff
        /*016c*/ 	.word	0x00000020
        /*0170*/ 	.short	0x0100
        /*0172*/ 	.byte	0x05
	.zero		1


	//   ....[9]....
        /*0174*/ 	.word	0x00000660
        /*0178*/ 	.word	0x000000ff
        /*017c*/ 	.word	0x00000130
        /*0180*/ 	.short	0x0100
        /*0182*/ 	.byte	0x05
	.zero		1


	//   ....[10]....
        /*0184*/ 	.word	0x00000670
        /*0188*/ 	.word	0x000000ff
        /*018c*/ 	.word	0x00000028
        /*0190*/ 	.short	0x0100
        /*0192*/ 	.byte	0x05
	.zero		1


	//   ....[11]....
        /*0194*/ 	.word	0x00000680
        /*0198*/ 	.word	0x000000ff
        /*019c*/ 	.word	0x00000138
        /*01a0*/ 	.short	0x0100
        /*01a2*/ 	.byte	0x05
	.zero		1


	//   ....[12]....
        /*01a4*/ 	.word	0x00000690
        /*01a8*/ 	.word	0x000000ff
        /*01ac*/ 	.word	0x00000030
        /*01b0*/ 	.short	0x0100
        /*01b2*/ 	.byte	0x05
	.zero		1


	//   ....[13]....
        /*01b4*/ 	.word	0x000006a0
        /*01b8*/ 	.word	0x000000ff
        /*01bc*/ 	.word	0x00000140
        /*01c0*/ 	.short	0x0100
        /*01c2*/ 	.byte	0x05
	.zero		1


	//   ....[14]....
        /*01c4*/ 	.word	0x000006b0
        /*01c8*/ 	.word	0x000000ff
        /*01cc*/ 	.word	0x00000038
        /*01d0*/ 	.short	0x0100
        /*01d2*/ 	.byte	0x05
	.zero		1


	//   ....[15]....
        /*01d4*/ 	.word	0x000006c0
        /*01d8*/ 	.word	0x000000ff
        /*01dc*/ 	.word	0x00000148
        /*01e0*/ 	.short	0x0100
        /*01e2*/ 	.byte	0x05
	.zero		1


	//   ....[16]....
        /*01e4*/ 	.word	0x000006d0
        /*01e8*/ 	.word	0x000000ff
        /*01ec*/ 	.word	0x00000040
        /*01f0*/ 	.short	0x0100
        /*01f2*/ 	.byte	0x05
	.zero		1


	//   ....[17]....
        /*01f4*/ 	.word	0x000006e0
        /*01f8*/ 	.word	0x000000ff
        /*01fc*/ 	.word	0x00000150
        /*0200*/ 	.short	0x0100
        /*0202*/ 	.byte	0x05
	.zero		1


	//   ....[18]....
        /*0204*/ 	.word	0x000006f0
        /*0208*/ 	.word	0x000000ff
        /*020c*/ 	.word	0x00000048
        /*0210*/ 	.short	0x0100
        /*0212*/ 	.byte	0x05
	.zero		1


	//   ....[19]....
        /*0214*/ 	.word	0x00000700
        /*0218*/ 	.word	0x000000ff
        /*021c*/ 	.word	0x00000158
        /*0220*/ 	.short	0x0100
        /*0222*/ 	.byte	0x05
	.zero		1


	//   ....[20]....
        /*0224*/ 	.word	0x00000710
        /*0228*/ 	.word	0x000000ff
        /*022c*/ 	.word	0x00000050
        /*0230*/ 	.short	0x0100
        /*0232*/ 	.byte	0x05
	.zero		1


	//   ....[21]....
        /*0234*/ 	.word	0x00000720
        /*0238*/ 	.word	0x000000ff
        /*023c*/ 	.word	0x00000160
        /*0240*/ 	.short	0x0100
        /*0242*/ 	.byte	0x05
	.zero		1


	//   ....[22]....
        /*0244*/ 	.word	0x00000730
        /*0248*/ 	.word	0x000000ff
        /*024c*/ 	.word	0x00000058
        /*0250*/ 	.short	0x0100
        /*0252*/ 	.byte	0x05
	.zero		1


	//   ....[23]....
        /*0254*/ 	.word	0x00000740
        /*0258*/ 	.word	0x000000ff
        /*025c*/ 	.word	0x00000168
        /*0260*/ 	.short	0x0100
        /*0262*/ 	.byte	0x05
	.zero		1


	//   ....[24]....
        /*0264*/ 	.word	0x00000750
        /*0268*/ 	.word	0x000000ff
        /*026c*/ 	.word	0x00000060
        /*0270*/ 	.short	0x0100
        /*0272*/ 	.byte	0x05
	.zero		1


	//   ....[25]....
        /*0274*/ 	.word	0x00000760
        /*0278*/ 	.word	0x000000ff
        /*027c*/ 	.word	0x00000170
        /*0280*/ 	.short	0x0100
        /*0282*/ 	.byte	0x05
	.zero		1


	//   ....[26]....
        /*0284*/ 	.word	0x00000770
        /*0288*/ 	.word	0x000000ff
        /*028c*/ 	.word	0x00000068
        /*0290*/ 	.short	0x0100
        /*0292*/ 	.byte	0x05
	.zero		1


	//   ....[27]....
        /*0294*/ 	.word	0x00000780
        /*0298*/ 	.word	0x000000ff
        /*029c*/ 	.word	0x00000178
        /*02a0*/ 	.short	0x0100
        /*02a2*/ 	.byte	0x05
	.zero		1


	//   ....[28]....
        /*02a4*/ 	.word	0x00000790
        /*02a8*/ 	.word	0x000000ff
        /*02ac*/ 	.word	0x00000070
        /*02b0*/ 	.short	0x0100
        /*02b2*/ 	.byte	0x05
	.zero		1


	//   ....[29]....
        /*02b4*/ 	.word	0x000007a0
        /*02b8*/ 	.word	0x000000ff
        /*02bc*/ 	.word	0x00000180
        /*02c0*/ 	.short	0x0100
        /*02c2*/ 	.byte	0x05
	.zero		1


	//   ....[30]....
        /*02c4*/ 	.word	0x000007b0
        /*02c8*/ 	.word	0x000000ff
        /*02cc*/ 	.word	0x00000078
        /*02d0*/ 	.short	0x0100
        /*02d2*/ 	.byte	0x05
	.zero		1


	//   ....[31]....
        /*02d4*/ 	.word	0x000007c0
        /*02d8*/ 	.word	0x000000ff
        /*02dc*/ 	.word	0x00000188
        /*02e0*/ 	.short	0x0100
        /*02e2*/ 	.byte	0x05
	.zero		1


	//   ....[32]....
        /*02e4*/ 	.word	0x000007d0
        /*02e8*/ 	.word	0x000000ff
        /*02ec*/ 	.word	0x00000080
        /*02f0*/ 	.short	0x0100
        /*02f2*/ 	.byte	0x05
	.zero		1


	//   ....[33]....
        /*02f4*/ 	.word	0x000007e0
        /*02f8*/ 	.word	0x000000ff
        /*02fc*/ 	.word	0x00000190
        /*0300*/ 	.short	0x0100
        /*0302*/ 	.byte	0x05
	.zero		1


	//   ....[34]....
        /*0304*/ 	.word	0x000007f0
        /*0308*/ 	.word	0x000000ff
        /*030c*/ 	.word	0x00000088
        /*0310*/ 	.short	0x0100
        /*0312*/ 	.byte	0x05
	.zero		1


	//   ....[35]....
        /*0314*/ 	.word	0x00000800
        /*0318*/ 	.word	0x000000ff
        /*031c*/ 	.word	0x00000198
        /*0320*/ 	.short	0x0100
        /*0322*/ 	.byte	0x05
	.zero		1


	//   ....[36]....
        /*0324*/ 	.word	0x00000810
        /*0328*/ 	.word	0x000000ff
        /*032c*/ 	.word	0x00000090
        /*0330*/ 	.short	0x0100
        /*0332*/ 	.byte	0x05
	.zero		1


	//   ....[37]....
        /*0334*/ 	.word	0x00000820
        /*0338*/ 	.word	0x000000ff
        /*033c*/ 	.word	0x000001a0
        /*0340*/ 	.short	0x0100
        /*0342*/ 	.byte	0x05
	.zero		1


	//   ....[38]....
        /*0344*/ 	.word	0x00000830
        /*0348*/ 	.word	0x000000ff
        /*034c*/ 	.word	0x00000098
        /*0350*/ 	.short	0x0100
        /*0352*/ 	.byte	0x05
	.zero		1


	//   ....[39]....
        /*0354*/ 	.word	0x00000840
        /*0358*/ 	.word	0x000000ff
        /*035c*/ 	.word	0x000001a8
        /*0360*/ 	.short	0x0100
        /*0362*/ 	.byte	0x05
	.zero		1


	//   ....[40]....
        /*0364*/ 	.word	0x00000850
        /*0368*/ 	.word	0x000000ff
        /*036c*/ 	.word	0x000000a0
        /*0370*/ 	.short	0x0100
        /*0372*/ 	.byte	0x05
	.zero		1


	//   ....[41]....
        /*0374*/ 	.word	0x00000860
        /*0378*/ 	.word	0x000000ff
        /*037c*/ 	.word	0x000001b0
        /*0380*/ 	.short	0x0100
        /*0382*/ 	.byte	0x05
	.zero		1


	//   ....[42]....
        /*0384*/ 	.word	0x00000870
        /*0388*/ 	.word	0x000000ff
        /*038c*/ 	.word	0x000000a8
        /*0390*/ 	.short	0x0100
        /*0392*/ 	.byte	0x05
	.zero		1


	//   ....[43]....
        /*0394*/ 	.word	0x00000880
        /*0398*/ 	.word	0x000000ff
        /*039c*/ 	.word	0x000001b8
        /*03a0*/ 	.short	0x0100
        /*03a2*/ 	.byte	0x05
	.zero		1


	//   ....[44]....
        /*03a4*/ 	.word	0x00000890
        /*03a8*/ 	.word	0x000000ff
        /*03ac*/ 	.word	0x000000b0
        /*03b0*/ 	.short	0x0100
        /*03b2*/ 	.byte	0x05
	.zero		1


	//   ....[45]....
        /*03b4*/ 	.word	0x000008a0
        /*03b8*/ 	.word	0x000000ff
        /*03bc*/ 	.word	0x000001c0
        /*03c0*/ 	.short	0x0100
        /*03c2*/ 	.byte	0x05
	.zero		1


	//   ....[46]....
        /*03c4*/ 	.word	0x000008b0
        /*03c8*/ 	.word	0x000000ff
        /*03cc*/ 	.word	0x000000b8
        /*03d0*/ 	.short	0x0100
        /*03d2*/ 	.byte	0x05
	.zero		1


	//   ....[47]....
        /*03d4*/ 	.word	0x000008c0
        /*03d8*/ 	.word	0x000000ff
        /*03dc*/ 	.word	0x000001c8
        /*03e0*/ 	.short	0x0100
        /*03e2*/ 	.byte	0x05
	.zero		1


	//   ....[48]....
        /*03e4*/ 	.word	0x000008d0
        /*03e8*/ 	.word	0x000000ff
        /*03ec*/ 	.word	0x000000c0
        /*03f0*/ 	.short	0x0100
        /*03f2*/ 	.byte	0x05
	.zero		1


	//   ....[49]....
        /*03f4*/ 	.word	0x000008e0
        /*03f8*/ 	.word	0x000000ff
        /*03fc*/ 	.word	0x000001d0
        /*0400*/ 	.short	0x0100
        /*0402*/ 	.byte	0x05
	.zero		1


	//   ....[50]....
        /*0404*/ 	.word	0x000008f0
        /*0408*/ 	.word	0x000000ff
        /*040c*/ 	.word	0x000000c8
        /*0410*/ 	.short	0x0100
        /*0412*/ 	.byte	0x05
	.zero		1


	//   ....[51]....
        /*0414*/ 	.word	0x00000900
        /*0418*/ 	.word	0x000000ff
        /*041c*/ 	.word	0x000001d8
        /*0420*/ 	.short	0x0100
        /*0422*/ 	.byte	0x05
	.zero		1


	//   ....[52]....
        /*0424*/ 	.word	0x00000910
        /*0428*/ 	.word	0x000000ff
        /*042c*/ 	.word	0x000000d0
        /*0430*/ 	.short	0x0100
        /*0432*/ 	.byte	0x05
	.zero		1


	//   ....[53]....
        /*0434*/ 	.word	0x00000920
        /*0438*/ 	.word	0x000000ff
        /*043c*/ 	.word	0x000001e0
        /*0440*/ 	.short	0x0100
        /*0442*/ 	.byte	0x05
	.zero		1


	//   ....[54]....
        /*0444*/ 	.word	0x00000930
        /*0448*/ 	.word	0x000000ff
        /*044c*/ 	.word	0x000000d8
        /*0450*/ 	.short	0x0100
        /*0452*/ 	.byte	0x05
	.zero		1


	//   ....[55]....
        /*0454*/ 	.word	0x00000940
        /*0458*/ 	.word	0x000000ff
        /*045c*/ 	.word	0x000001e8
        /*0460*/ 	.short	0x0100
        /*0462*/ 	.byte	0x05
	.zero		1


	//   ....[56]....
        /*0464*/ 	.word	0x00000950
        /*0468*/ 	.word	0x000000ff
        /*046c*/ 	.word	0x000000e0
        /*0470*/ 	.short	0x0100
        /*0472*/ 	.byte	0x05
	.zero		1


	//   ....[57]....
        /*0474*/ 	.word	0x00000960
        /*0478*/ 	.word	0x000000ff
        /*047c*/ 	.word	0x000001f0
        /*0480*/ 	.short	0x0100
        /*0482*/ 	.byte	0x05
	.zero		1


	//   ....[58]....
        /*0484*/ 	.word	0x00000970
        /*0488*/ 	.word	0x000000ff
        /*048c*/ 	.word	0x000000e8
        /*0490*/ 	.short	0x0100
        /*0492*/ 	.byte	0x05
	.zero		1


	//   ....[59]....
        /*0494*/ 	.word	0x00000980
        /*0498*/ 	.word	0x000000ff
        /*049c*/ 	.word	0x000001f8
        /*04a0*/ 	.short	0x0100
        /*04a2*/ 	.byte	0x05
	.zero		1


	//   ....[60]....
        /*04a4*/ 	.word	0x00000990
        /*04a8*/ 	.word	0x000000ff
        /*04ac*/ 	.word	0x000000f0
        /*04b0*/ 	.short	0x0100
        /*04b2*/ 	.byte	0x05
	.zero		1


	//   ....[61]....
        /*04b4*/ 	.word	0x000009a0
        /*04b8*/ 	.word	0x000000ff
        /*04bc*/ 	.word	0x00000200
        /*04c0*/ 	.short	0x0100
        /*04c2*/ 	.byte	0x05
	.zero		1


	//   ....[62]....
        /*04c4*/ 	.word	0x000009b0
        /*04c8*/ 	.word	0x000000ff
        /*04cc*/ 	.word	0x000000f8
        /*04d0*/ 	.short	0x0100
        /*04d2*/ 	.byte	0x05
	.zero		1


	//   ....[63]....
        /*04d4*/ 	.word	0x000009c0
        /*04d8*/ 	.word	0x000000ff
        /*04dc*/ 	.word	0x00000208
        /*04e0*/ 	.short	0x0100
        /*04e2*/ 	.byte	0x05
	.zero		1


	//   ....[64]....
        /*04e4*/ 	.word	0x000009d0
        /*04e8*/ 	.word	0x000000ff
        /*04ec*/ 	.word	0x00000100
        /*04f0*/ 	.short	0x0100
        /*04f2*/ 	.byte	0x05
	.zero		1


	//   ....[65]....
        /*04f4*/ 	.word	0x000009e0
        /*04f8*/ 	.word	0x000000ff
        /*04fc*/ 	.word	0x00000210
        /*0500*/ 	.short	0x0100
        /*0502*/ 	.byte	0x05
	.zero		1


	//   ....[66]....
        /*0504*/ 	.word	0x000009f0
        /*0508*/ 	.word	0x000000ff
        /*050c*/ 	.word	0x00000108
        /*0510*/ 	.short	0x0100
        /*0512*/ 	.byte	0x05
	.zero		1


	//   ....[67]....
        /*0514*/ 	.word	0x00000a00
        /*0518*/ 	.word	0x000000ff
        /*051c*/ 	.word	0x00000218
        /*0520*/ 	.short	0x0100
        /*0522*/ 	.byte	0x05
	.zero		1


	//   ....[68]....
        /*0524*/ 	.word	0x00000b40
        /*0528*/ 	.word	0x000000ff
        /*052c*/ 	.word	0x00000220
        /*0530*/ 	.short	0x0100
        /*0532*/ 	.byte	0x06
	.zero		1


	//   ....[69]....
        /*0534*/ 	.word	0x00000b50
        /*0538*/ 	.word	0x000000ff
        /*053c*/ 	.word	0x00000228
        /*0540*/ 	.short	0x0100
        /*0542*/ 	.byte	0x06
	.zero		1


	//   ....[70]....
        /*0544*/ 	.word	0x00000c40
        /*0548*/ 	.word	0x000000ff
        /*054c*/ 	.word	0x00000230
        /*0550*/ 	.short	0x0100
        /*0552*/ 	.byte	0x05
	.zero		1


	//   ....[71]....
        /*0554*/ 	.word	0x00000c50
        /*0558*/ 	.word	0x000000ff
        /*055c*/ 	.word	0x00000238
        /*0560*/ 	.short	0x0100
        /*0562*/ 	.byte	0x05
	.zero		1


	//   ....[72]....
        /*0564*/ 	.word	0x00000d90
        /*0568*/ 	.word	0x000000ff
        /*056c*/ 	.word	0x00000240
        /*0570*/ 	.short	0x0100
        /*0572*/ 	.byte	0x05
	.zero		1


	//   ....[73]....
        /*0574*/ 	.word	0x00000da0
        /*0578*/ 	.word	0x000000ff
        /*057c*/ 	.word	0x00000250
        /*0580*/ 	.short	0x0100
        /*0582*/ 	.byte	0x05
	.zero		1


	//   ....[74]....
        /*0584*/ 	.word	0x00000db0
        /*0588*/ 	.word	0x000000ff
        /*058c*/ 	.word	0x00000248
        /*0590*/ 	.short	0x0100
        /*0592*/ 	.byte	0x05
	.zero		1


	//   ....[75]....
        /*0594*/ 	.word	0x00000dc0
        /*0598*/ 	.word	0x000000ff
        /*059c*/ 	.word	0x00000258
        /*05a0*/ 	.short	0x0100
        /*05a2*/ 	.byte	0x05
	.zero		1


	//   ....[76]....
        /*05a4*/ 	.word	0x00000ef0
        /*05a8*/ 	.word	0x000000ff
        /*05ac*/ 	.word	0x00000260
        /*05b0*/ 	.short	0x0100
        /*05b2*/ 	.byte	0x06
	.zero		1


	//   ....[77]....
        /*05b4*/ 	.word	0x00000f00
        /*05b8*/ 	.word	0x000000ff
        /*05bc*/ 	.word	0x00000280
        /*05c0*/ 	.short	0x0100
        /*05c2*/ 	.byte	0x06
	.zero		1


	//   ....[78]....
        /*05c4*/ 	.word	0x00000f10
        /*05c8*/ 	.word	0x000000ff
        /*05cc*/ 	.word	0x00000268
        /*05d0*/ 	.short	0x0100
        /*05d2*/ 	.byte	0x06
	.zero		1


	//   ....[79]....
        /*05d4*/ 	.word	0x00000f20
        /*05d8*/ 	.word	0x000000ff
        /*05dc*/ 	.word	0x00000288
        /*05e0*/ 	.short	0x0100
        /*05e2*/ 	.byte	0x06
	.zero		1


	//   ....[80]....
        /*05e4*/ 	.word	0x00000f30
        /*05e8*/ 	.word	0x000000ff
        /*05ec*/ 	.word	0x00000270
        /*05f0*/ 	.short	0x0100
        /*05f2*/ 	.byte	0x06
	.zero		1


	//   ....[81]....
        /*05f4*/ 	.word	0x00000f40
        /*05f8*/ 	.word	0x000000ff
        /*05fc*/ 	.word	0x00000290
        /*0600*/ 	.short	0x0100
        /*0602*/ 	.byte	0x06
	.zero		1


	//   ....[82]....
        /*0604*/ 	.word	0x00000f50
        /*0608*/ 	.word	0x000000ff
        /*060c*/ 	.word	0x00000278
        /*0610*/ 	.short	0x0100
        /*0612*/ 	.byte	0x06
	.zero		1


	//   ....[83]....
        /*0614*/ 	.word	0x00000f60
        /*0618*/ 	.word	0x000000ff
        /*061c*/ 	.word	0x00000298
        /*0620*/ 	.short	0x0100
        /*0622*/ 	.byte	0x06
	.zero		1


	//   ....[84]....
        /*0624*/ 	.word	0x00001050
        /*0628*/ 	.word	0x000000ff
        /*062c*/ 	.word	0x000002a0
        /*0630*/ 	.short	0x0100
        /*0632*/ 	.byte	0x05
	.zero		1


	//   ....[85]....
        /*0634*/ 	.word	0x00001060
        /*0638*/ 	.word	0x000000ff
        /*063c*/ 	.word	0x000002b0
        /*0640*/ 	.short	0x0100
        /*0642*/ 	.byte	0x05
	.zero		1


	//   ....[86]....
        /*0644*/ 	.word	0x00001070
        /*0648*/ 	.word	0x000000ff
        /*064c*/ 	.word	0x000002a8
        /*0650*/ 	.short	0x0100
        /*0652*/ 	.byte	0x05
	.zero		1


	//   ....[87]....
        /*0654*/ 	.word	0x00001080
        /*0658*/ 	.word	0x000000ff
        /*065c*/ 	.word	0x000002b8
        /*0660*/ 	.short	0x0100
        /*0662*/ 	.byte	0x05
	.zero		1


	//   ....[88]....
        /*0664*/ 	.word	0x00001950
        /*0668*/ 	.word	0x00000003
        /*066c*/ 	.word	0x000002b0
        /*0670*/ 	.short	0x010a
        /*0672*/ 	.byte	0xff
	.zero		1


	//   ....[89]....
        /*0674*/ 	.word	0x00001980
        /*0678*/ 	.word	0x00000003
        /*067c*/ 	.word	0x000002a0
        /*0680*/ 	.short	0x0101
        /*0682*/ 	.byte	0xff
	.zero		1


	//   ....[90]....
        /*0684*/ 	.word	0x00001a50
        /*0688*/ 	.word	0x000000ff
        /*068c*/ 	.word	0x00000110
        /*0690*/ 	.short	0x010a
        /*0692*/ 	.byte	0x08
	.zero		1


	//   ....[91]....
        /*0694*/ 	.word	0x00001af0
        /*0698*/ 	.word	0x000000ff
        /*069c*/ 	.word	0x00000110
        /*06a0*/ 	.short	0x010a
        /*06a2*/ 	.byte	0x21
	.zero		1


	//   ....[92]....
        /*06a4*/ 	.word	0x00001c40
        /*06a8*/ 	.word	0x000000ff
        /*06ac*/ 	.word	0x00000110
        /*06b0*/ 	.short	0x010a
        /*06b2*/ 	.byte	0x08
	.zero		1


	//   ....[93]....
        /*06b4*/ 	.word	0x00001d50
        /*06b8*/ 	.word	0x000000ff
        /*06bc*/ 	.word	0x00000238
        /*06c0*/ 	.short	0x0101
        /*06c2*/ 	.byte	0x04
	.zero		1


	//   ....[94]....
        /*06c4*/ 	.word	0x00001d70
        /*06c8*/ 	.word	0x000000ff
        /*06cc*/ 	.word	0x00000110
        /*06d0*/ 	.short	0x010a
        /*06d2*/ 	.byte	0x08
	.zero		1


	//   ....[95]....
        /*06d4*/ 	.word	0x00001df0
        /*06d8*/ 	.word	0x000000ff
        /*06dc*/ 	.word	0x00000110
        /*06e0*/ 	.short	0x010a
        /*06e2*/ 	.byte	0x11
	.zero		1


	//   ....[96]....
        /*06e4*/ 	.word	0x00001f40
        /*06e8*/ 	.word	0x000000ff
        /*06ec*/ 	.word	0x00000110
        /*06f0*/ 	.short	0x010a
        /*06f2*/ 	.byte	0x08
	.zero		1


	//   ....[97]....
        /*06f4*/ 	.word	0x00002080
        /*06f8*/ 	.word	0x00000002
        /*06fc*/ 	.word	0x00000240
        /*0700*/ 	.short	0x010a
        /*0702*/ 	.byte	0xff
	.zero		1


	//   ....[98]....
        /*0704*/ 	.word	0x00002140
        /*0708*/ 	.word	0x00000002
        /*070c*/ 	.word	0x00000000
        /*0710*/ 	.short	0x0101
        /*0712*/ 	.byte	0xff
	.zero		1


	//   ....[99]....
        /*0714*/ 	.word	0x000026a0
        /*0718*/ 	.word	0x000000ff
        /*071c*/ 	.word	0x00000000
        /*0720*/ 	.short	0x010a
        /*0722*/ 	.byte	0x05
	.zero		1


	//   ....[100]....
        /*0724*/ 	.word	0x00002730
        /*0728*/ 	.word	0x000000ff
        /*072c*/ 	.word	0x00000000
        /*0730*/ 	.short	0x010a
        /*0732*/ 	.byte	0x05
	.zero		1


	//   ....[101]....
        /*0734*/ 	.word	0x000027c0
        /*0738*/ 	.word	0x000000ff
        /*073c*/ 	.word	0x00000000
        /*0740*/ 	.short	0x010a
        /*0742*/ 	.byte	0x05
	.zero		1


	//   ....[102]....
        /*0744*/ 	.word	0x00002850
        /*0748*/ 	.word	0x000000ff
        /*074c*/ 	.word	0x00000000
        /*0750*/ 	.short	0x010a
        /*0752*/ 	.byte	0x05
	.zero		1


	//   ....[103]....
        /*0754*/ 	.word	0x000028e0
        /*0758*/ 	.word	0x000000ff
        /*075c*/ 	.word	0x00000000
        /*0760*/ 	.short	0x010a
        /*0762*/ 	.byte	0x05
	.zero		1


	//   ....[104]....
        /*0764*/ 	.word	0x00002970
        /*0768*/ 	.word	0x000000ff
        /*076c*/ 	.word	0x00000000
        /*0770*/ 	.short	0x010a
        /*0772*/ 	.byte	0x05
	.zero		1


	//   ....[105]....
        /*0774*/ 	.word	0x00002a00
        /*0778*/ 	.word	0x000000ff
        /*077c*/ 	.word	0x00000000
        /*0780*/ 	.short	0x010a
        /*0782*/ 	.byte	0x05
	.zero		1


	//   ....[106]....
        /*0784*/ 	.word	0x00002a90
        /*0788*/ 	.word	0x000000ff
        /*078c*/ 	.word	0x00000000
        /*0790*/ 	.short	0x010a
        /*0792*/ 	.byte	0x05
	.zero		1


	//   ....[107]....
        /*0794*/ 	.word	0x00002b20
        /*0798*/ 	.word	0x000000ff
        /*079c*/ 	.word	0x00000000
        /*07a0*/ 	.short	0x010a
        /*07a2*/ 	.byte	0x05
	.zero		1


	//   ....[108]....
        /*07a4*/ 	.word	0x00002bb0
        /*07a8*/ 	.word	0x000000ff
        /*07ac*/ 	.word	0x00000000
        /*07b0*/ 	.short	0x010a
        /*07b2*/ 	.byte	0x05
	.zero		1


	//   ....[109]....
        /*07b4*/ 	.word	0x00002c40
        /*07b8*/ 	.word	0x000000ff
        /*07bc*/ 	.word	0x00000000
        /*07c0*/ 	.short	0x010a
        /*07c2*/ 	.byte	0x05
	.zero		1


	//   ....[110]....
        /*07c4*/ 	.word	0x00002cd0
        /*07c8*/ 	.word	0x000000ff
        /*07cc*/ 	.word	0x00000000
        /*07d0*/ 	.short	0x010a
        /*07d2*/ 	.byte	0x05
	.zero		1


	//   ....[111]....
        /*07d4*/ 	.word	0x00002d60
        /*07d8*/ 	.word	0x000000ff
        /*07dc*/ 	.word	0x00000000
        /*07e0*/ 	.short	0x010a
        /*07e2*/ 	.byte	0x05
	.zero		1


	//   ....[112]....
        /*07e4*/ 	.word	0x00002df0
        /*07e8*/ 	.word	0x000000ff
        /*07ec*/ 	.word	0x00000000
        /*07f0*/ 	.short	0x010a
        /*07f2*/ 	.byte	0x05
	.zero		1


	//   ....[113]....
        /*07f4*/ 	.word	0x00002e80
        /*07f8*/ 	.word	0x000000ff
        /*07fc*/ 	.word	0x00000000
        /*0800*/ 	.short	0x010a
        /*0802*/ 	.byte	0x05
	.zero		1


	//   ....[114]....
        /*0804*/ 	.word	0x00002f10
        /*0808*/ 	.word	0x000000ff
        /*080c*/ 	.word	0x00000000
        /*0810*/ 	.short	0x010a
        /*0812*/ 	.byte	0x05
	.zero		1


	//   ....[115]....
        /*0814*/ 	.word	0x00002fa0
        /*0818*/ 	.word	0x000000ff
        /*081c*/ 	.word	0x00000000
        /*0820*/ 	.short	0x010a
        /*0822*/ 	.byte	0x05
	.zero		1


	//   ....[116]....
        /*0824*/ 	.word	0x00003030
        /*0828*/ 	.word	0x000000ff
        /*082c*/ 	.word	0x00000000
        /*0830*/ 	.short	0x010a
        /*0832*/ 	.byte	0x05
	.zero		1


	//   ....[117]....
        /*0834*/ 	.word	0x000030c0
        /*0838*/ 	.word	0x000000ff
        /*083c*/ 	.word	0x00000000
        /*0840*/ 	.short	0x010a
        /*0842*/ 	.byte	0x05
	.zero		1


	//   ....[118]....
        /*0844*/ 	.word	0x00003150
        /*0848*/ 	.word	0x000000ff
        /*084c*/ 	.word	0x00000000
        /*0850*/ 	.short	0x010a
        /*0852*/ 	.byte	0x05
	.zero		1


	//   ....[119]....
        /*0854*/ 	.word	0x000031e0
        /*0858*/ 	.word	0x000000ff
        /*085c*/ 	.word	0x00000000
        /*0860*/ 	.short	0x010a
        /*0862*/ 	.byte	0x05
	.zero		1


	//   ....[120]....
        /*0864*/ 	.word	0x00003270
        /*0868*/ 	.word	0x000000ff
        /*086c*/ 	.word	0x00000000
        /*0870*/ 	.short	0x010a
        /*0872*/ 	.byte	0x05
	.zero		1


	//   ....[121]....
        /*0874*/ 	.word	0x00003300
        /*0878*/ 	.word	0x000000ff
        /*087c*/ 	.word	0x00000000
        /*0880*/ 	.short	0x010a
        /*0882*/ 	.byte	0x05
	.zero		1


	//   ....[122]....
        /*0884*/ 	.word	0x00003390
        /*0888*/ 	.word	0x000000ff
        /*088c*/ 	.word	0x00000000
        /*0890*/ 	.short	0x010a
        /*0892*/ 	.byte	0x05
	.zero		1


	//   ....[123]....
        /*0894*/ 	.word	0x00003420
        /*0898*/ 	.word	0x000000ff
        /*089c*/ 	.word	0x00000000
        /*08a0*/ 	.short	0x010a
        /*08a2*/ 	.byte	0x05
	.zero		1


	//   ....[124]....
        /*08a4*/ 	.word	0x000034b0
        /*08a8*/ 	.word	0x000000ff
        /*08ac*/ 	.word	0x00000000
        /*08b0*/ 	.short	0x010a
        /*08b2*/ 	.byte	0x05
	.zero		1


	//   ....[125]....
        /*08b4*/ 	.word	0x00003540
        /*08b8*/ 	.word	0x000000ff
        /*08bc*/ 	.word	0x00000000
        /*08c0*/ 	.short	0x010a
        /*08c2*/ 	.byte	0x05
	.zero		1


	//   ....[126]....
        /*08c4*/ 	.word	0x000035d0
        /*08c8*/ 	.word	0x000000ff
        /*08cc*/ 	.word	0x00000000
        /*08d0*/ 	.short	0x010a
        /*08d2*/ 	.byte	0x05
	.zero		1


	//   ....[127]....
        /*08d4*/ 	.word	0x00003660
        /*08d8*/ 	.word	0x000000ff
        /*08dc*/ 	.word	0x00000000
        /*08e0*/ 	.short	0x010a
        /*08e2*/ 	.byte	0x05
	.zero		1


	//   ....[128]....
        /*08e4*/ 	.word	0x000036f0
        /*08e8*/ 	.word	0x000000ff
        /*08ec*/ 	.word	0x00000000
        /*08f0*/ 	.short	0x010a
        /*08f2*/ 	.byte	0x05
	.zero		1


	//   ....[129]....
        /*08f4*/ 	.word	0x00003780
        /*08f8*/ 	.word	0x000000ff
        /*08fc*/ 	.word	0x00000000
        /*0900*/ 	.short	0x010a
        /*0902*/ 	.byte	0x05
	.zero		1


	//   ....[130]....
        /*0904*/ 	.word	0x00003810
        /*0908*/ 	.word	0x000000ff
        /*090c*/ 	.word	0x00000000
        /*0910*/ 	.short	0x010a
        /*0912*/ 	.byte	0x05
	.zero		1


	//   ....[131]....
        /*0914*/ 	.word	0x000038a0
        /*0918*/ 	.word	0x000000ff
        /*091c*/ 	.word	0x00000000
        /*0920*/ 	.short	0x010a
        /*0922*/ 	.byte	0x05
	.zero		1


	//   ....[132]....
        /*0924*/ 	.word	0x00003940
        /*0928*/ 	.word	0x00000000
        /*092c*/ 	.word	0x00000000
        /*0930*/ 	.short	0x010a
        /*0932*/ 	.byte	0xff
	.zero		1


	//   ....[133]....
        /*0934*/ 	.word	0x00003a60
        /*0938*/ 	.word	0x00000000
        /*093c*/ 	.word	0x000002a0
        /*0940*/ 	.short	0x010a
        /*0942*/ 	.byte	0xff
	.zero		1


	//   ....[134]....
        /*0944*/ 	.word	0x00003ac0
        /*0948*/ 	.word	0x00000004
        /*094c*/ 	.word	0x00000000
        /*0950*/ 	.short	0x0101
        /*0952*/ 	.byte	0xff
	.zero		1


	//   ....[135]....
        /*0954*/ 	.word	0x00003ae0
        /*0958*/ 	.word	0x000000ff
        /*095c*/ 	.word	0x00000250
        /*0960*/ 	.short	0x010a
        /*0962*/ 	.byte	0x05
	.zero		1


	//   ....[136]....
        /*0964*/ 	.word	0x00003c00
        /*0968*/ 	.word	0x00000000
        /*096c*/ 	.word	0x00000240
        /*0970*/ 	.short	0x010a
        /*0972*/ 	.byte	0xff
	.zero		1


	//   ....[137]....
        /*0974*/ 	.word	0x00003d10
        /*0978*/ 	.word	0x00000000
        /*097c*/ 	.word	0x00000000
        /*0980*/ 	.short	0x0101
        /*0982*/ 	.byte	0xff
	.zero		1


	//   ....[138]....
        /*0984*/ 	.word	0x00003da0
        /*0988*/ 	.word	0x000000ff
        /*098c*/ 	.word	0x00000250
        /*0990*/ 	.short	0x0106
        /*0992*/ 	.byte	0x05
	.zero		1


	//   ....[139]....
        /*0994*/ 	.word	0x00003dc0
        /*0998*/ 	.word	0x000000ff
        /*099c*/ 	.word	0x00000250
        /*09a0*/ 	.short	0x010a
        /*09a2*/ 	.byte	0x05
	.zero		1


	//   ....[140]....
        /*09a4*/ 	.word	0x00003e50
        /*09a8*/ 	.word	0x000000ff
        /*09ac*/ 	.word	0x00000250
        /*09b0*/ 	.short	0x0106
        /*09b2*/ 	.byte	0x04
	.zero		1


	//   ....[141]....
        /*09b4*/ 	.word	0x00003e90
        /*09b8*/ 	.word	0x00000000
        /*09bc*/ 	.word	0x00000250
        /*09c0*/ 	.short	0x010a
        /*09c2*/ 	.byte	0xff
	.zero		1


	//   ....[142]....
        /*09c4*/ 	.word	0x00004350
        /*09c8*/ 	.word	0x00000000
        /*09cc*/ 	.word	0x00000240
        /*09d0*/ 	.short	0x010a
        /*09d2*/ 	.byte	0xff
	.zero		1


	//   ....[143]....
        /*09d4*/ 	.word	0x00004450
        /*09d8*/ 	.word	0x00000003
        /*09dc*/ 	.word	0x00000000
        /*09e0*/ 	.short	0x0101
        /*09e2*/ 	.byte	0xff
	.zero		1


	//   ....[144]....
        /*09e4*/ 	.word	0x00004460
        /*09e8*/ 	.word	0x000000ff
        /*09ec*/ 	.word	0x00000000
        /*09f0*/ 	.short	0x010a
        /*09f2*/ 	.byte	0x04
	.zero		1


	//   ....[145]....
        /*09f4*/ 	.word	0x00004480
        /*09f8*/ 	.word	0x000000ff
        /*09fc*/ 	.word	0x00000280
        /*0a00*/ 	.short	0x010a
        /*0a02*/ 	.byte	0x09
	.zero		1


	//   ....[146]....
        /*0a04*/ 	.word	0x00004560
        /*0a08*/ 	.word	0x000000ff
        /*0a0c*/ 	.word	0x00000000
        /*0a10*/ 	.short	0x010a
        /*0a12*/ 	.byte	0x07
	.zero		1


	//   ....[147]....
        /*0a14*/ 	.word	0x00004680
        /*0a18*/ 	.word	0x000000ff
        /*0a1c*/ 	.word	0x00000000
        /*0a20*/ 	.short	0x010a
        /*0a22*/ 	.byte	0x04
	.zero		1


	//   ....[148]....
        /*0a24*/ 	.word	0x00004860
        /*0a28*/ 	.word	0x000000ff
        /*0a2c*/ 	.word	0x00000000
        /*0a30*/ 	.short	0x010a
        /*0a32*/ 	.byte	0x05
	.zero		1


	//   ....[149]....
        /*0a34*/ 	.word	0x000048f0
        /*0a38*/ 	.word	0x000000ff
        /*0a3c*/ 	.word	0x00000000
        /*0a40*/ 	.short	0x010a
        /*0a42*/ 	.byte	0x05
	.zero		1


	//   ....[150]....
        /*0a44*/ 	.word	0x00004980
        /*0a48*/ 	.word	0x000000ff
        /*0a4c*/ 	.word	0x00000000
        /*0a50*/ 	.short	0x010a
        /*0a52*/ 	.byte	0x05
	.zero		1


	//   ....[151]....
        /*0a54*/ 	.word	0x00004a10
        /*0a58*/ 	.word	0x000000ff
        /*0a5c*/ 	.word	0x00000000
        /*0a60*/ 	.short	0x010a
        /*0a62*/ 	.byte	0x07
	.zero		1


	//   ....[152]....
        /*0a64*/ 	.word	0x00004e50
        /*0a68*/ 	.word	0x00000000
        /*0a6c*/ 	.word	0x00000240
        /*0a70*/ 	.short	0x010a
        /*0a72*/ 	.byte	0xff
	.zero		1


	//   ....[153]....
        /*0a74*/ 	.word	0x00004f40
        /*0a78*/ 	.word	0x00000000
        /*0a7c*/ 	.word	0x00000000
        /*0a80*/ 	.short	0x0101
        /*0a82*/ 	.byte	0xff
	.zero		1


	//   ....[154]....
        /*0a84*/ 	.word	0x00005260
        /*0a88*/ 	.word	0x000000ff
        /*0a8c*/ 	.word	0x00000238
        /*0a90*/ 	.short	0x010a
        /*0a92*/ 	.byte	0x06
	.zero		1


	//   ....[155]....
        /*0a94*/ 	.word	0x000053e0
        /*0a98*/ 	.word	0x000000ff
        /*0a9c*/ 	.word	0x00000228
        /*0aa0*/ 	.short	0x010a
        /*0aa2*/ 	.byte	0x06
	.zero		1


	//   ....[156]....
        /*0aa4*/ 	.word	0x00005710
        /*0aa8*/ 	.word	0x000000ff
        /*0aac*/ 	.word	0x00000220
        /*0ab0*/ 	.short	0x010b
        /*0ab2*/ 	.byte	0x06
	.zero		1


	//   ....[157]....
        /*0ab4*/ 	.word	0x00005730
        /*0ab8*/ 	.word	0x000000ff
        /*0abc*/ 	.word	0x00000000
        /*0ac0*/ 	.short	0x0101
        /*0ac2*/ 	.byte	0x25
	.zero		1


	//   ....[158]....
        /*0ac4*/ 	.word	0x00005770
        /*0ac8*/ 	.word	0x00000000
        /*0acc*/ 	.word	0x00000228
        /*0ad0*/ 	.short	0x010a
        /*0ad2*/ 	.byte	0xff
	.zero		1


	//   ....[159]....
        /*0ad4*/ 	.word	0x00005aa0
        /*0ad8*/ 	.word	0x00000000
        /*0adc*/ 	.word	0x00000240
        /*0ae0*/ 	.short	0x010a
        /*0ae2*/ 	.byte	0xff
	.zero		1


	//   ....[160]....
        /*0ae4*/ 	.word	0x00005bb0
        /*0ae8*/ 	.word	0x00000000
        /*0aec*/ 	.word	0x00000000
        /*0af0*/ 	.short	0x0101
        /*0af2*/ 	.byte	0xff
	.zero		1


	//   ....[161]....
        /*0af4*/ 	.word	0x00006550
        /*0af8*/ 	.word	0x000000ff
        /*0afc*/ 	.word	0x00000220
        /*0b00*/ 	.short	0x010a
        /*0b02*/ 	.byte	0x2b
	.zero		1


	//   ....[162]....
        /*0b04*/ 	.word	0x00006560
        /*0b08*/ 	.word	0x0000009c
        /*0b0c*/ 	.word	0x00000260
        /*0b10*/ 	.short	0x010a
        /*0b12*/ 	.byte	0xff
	.zero		1


	//   ....[163]....
        /*0b14*/ 	.word	0x000066f0
        /*0b18*/ 	.word	0x000000ff
        /*0b1c*/ 	.word	0x00000220
        /*0b20*/ 	.short	0x010a
        /*0b22*/ 	.byte	0x2b
	.zero		1


	//   ....[164]....
        /*0b24*/ 	.word	0x000067f0
        /*0b28*/ 	.word	0x000000ff
        /*0b2c*/ 	.word	0x00000000
        /*0b30*/ 	.short	0x0101
        /*0b32*/ 	.byte	0x04
	.zero		1


	//   ....[165]....
        /*0b34*/ 	.word	0x00006850
        /*0b38*/ 	.word	0x0000009c
        /*0b3c*/ 	.word	0x00000260
        /*0b40*/ 	.short	0x010a
        /*0b42*/ 	.byte	0xff
	.zero		1


	//   ....[166]....
        /*0b44*/ 	.word	0x00006c10
        /*0b48*/ 	.word	0x000000ff
        /*0b4c*/ 	.word	0x00000000
        /*0b50*/ 	.short	0x0101
        /*0b52*/ 	.byte	0x05
	.zero		1


	//   ....[167]....
        /*0b54*/ 	.word	0x00007cc0
        /*0b58*/ 	.word	0x00000003
        /*0b5c*/ 	.word	0x000002b0
        /*0b60*/ 	.short	0x010a
        /*0b62*/ 	.byte	0xff
	.zero		1


	//   ....[168]....
        /*0b64*/ 	.word	0x00007d20
        /*0b68*/ 	.word	0x00000002
        /*0b6c*/ 	.word	0x00000110
        /*0b70*/ 	.short	0x010a
        /*0b72*/ 	.byte	0xff
	.zero		1


	//   ....[169]....
        /*0b74*/ 	.word	0x00007d80
        /*0b78*/ 	.word	0x00000002
        /*0b7c*/ 	.word	0x00000110
        /*0b80*/ 	.short	0x010a
        /*0b82*/ 	.byte	0xff
	.zero		1


	//   ....[170]....
        /*0b84*/ 	.word	0x00007dd0
        /*0b88*/ 	.word	0x00000002
        /*0b8c*/ 	.word	0x00000240
        /*0b90*/ 	.short	0x010a
        /*0b92*/ 	.byte	0xff
	.zero		1


	//   ....[171]....
        /*0b94*/ 	.word	0x00007e30
        /*0b98*/ 	.word	0x00000000
        /*0b9c*/ 	.word	0x00000000
        /*0ba0*/ 	.short	0x010a
        /*0ba2*/ 	.byte	0xff
	.zero		1


	//   ....[172]....
        /*0ba4*/ 	.word	0x00007e90
        /*0ba8*/ 	.word	0x00000000
        /*0bac*/ 	.word	0x00000000
        /*0bb0*/ 	.short	0x010a
        /*0bb2*/ 	.byte	0xff
	.zero		1


	//   ....[173]....
        /*0bb4*/ 	.word	0x00007ef0
        /*0bb8*/ 	.word	0x00000000
        /*0bbc*/ 	.word	0x00000000
        /*0bc0*/ 	.short	0x010a
        /*0bc2*/ 	.byte	0xff
	.zero		1


	//   ....[174]....
        /*0bc4*/ 	.word	0x00007f50
        /*0bc8*/ 	.word	0x00000000
        /*0bcc*/ 	.word	0x00000000
        /*0bd0*/ 	.short	0x010a
        /*0bd2*/ 	.byte	0xff
	.zero		1


	//   ....[175]....
        /*0bd4*/ 	.word	0x00007fb0
        /*0bd8*/ 	.word	0x00000000
        /*0bdc*/ 	.word	0x00000000
        /*0be0*/ 	.short	0x010a
        /*0be2*/ 	.byte	0xff
	.zero		1


	//   ....[176]....
        /*0be4*/ 	.word	0x00008010
        /*0be8*/ 	.word	0x00000000
        /*0bec*/ 	.word	0x00000000
        /*0bf0*/ 	.short	0x010a
        /*0bf2*/ 	.byte	0xff
	.zero		1


	//   ....[177]....
        /*0bf4*/ 	.word	0x00008070
        /*0bf8*/ 	.word	0x00000000
        /*0bfc*/ 	.word	0x00000000
        /*0c00*/ 	.short	0x010a
        /*0c02*/ 	.byte	0xff
	.zero		1


	//   ....[178]....
        /*0c04*/ 	.word	0x000080d0
        /*0c08*/ 	.word	0x00000000
        /*0c0c*/ 	.word	0x00000000
        /*0c10*/ 	.short	0x010a
        /*0c12*/ 	.byte	0xff
	.zero		1


	//   ....[179]....
        /*0c14*/ 	.word	0x00008130
        /*0c18*/ 	.word	0x00000000
        /*0c1c*/ 	.word	0x00000000
        /*0c20*/ 	.short	0x010a
        /*0c22*/ 	.byte	0xff
	.zero		1


	//   ....[180]....
        /*0c24*/ 	.word	0x00008190
        /*0c28*/ 	.word	0x00000000
        /*0c2c*/ 	.word	0x00000000
        /*0c30*/ 	.short	0x010a
        /*0c32*/ 	.byte	0xff
	.zero		1


	//   ....[181]....
        /*0c34*/ 	.word	0x000081f0
        /*0c38*/ 	.word	0x00000000
        /*0c3c*/ 	.word	0x00000000
        /*0c40*/ 	.short	0x010a
        /*0c42*/ 	.byte	0xff
	.zero		1


	//   ....[182]....
        /*0c44*/ 	.word	0x00008250
        /*0c48*/ 	.word	0x00000000
        /*0c4c*/ 	.word	0x00000000
        /*0c50*/ 	.short	0x010a
        /*0c52*/ 	.byte	0xff
	.zero		1


	//   ....[183]....
        /*0c54*/ 	.word	0x000082b0
        /*0c58*/ 	.word	0x00000000
        /*0c5c*/ 	.word	0x00000000
        /*0c60*/ 	.short	0x010a
        /*0c62*/ 	.byte	0xff
	.zero		1


	//   ....[184]....
        /*0c64*/ 	.word	0x00008310
        /*0c68*/ 	.word	0x00000000
        /*0c6c*/ 	.word	0x00000000
        /*0c70*/ 	.short	0x010a
        /*0c72*/ 	.byte	0xff
	.zero		1


	//   ....[185]....
        /*0c74*/ 	.word	0x00008370
        /*0c78*/ 	.word	0x00000000
        /*0c7c*/ 	.word	0x00000000
        /*0c80*/ 	.short	0x010a
        /*0c82*/ 	.byte	0xff
	.zero		1


	//   ....[186]....
        /*0c84*/ 	.word	0x000083d0
        /*0c88*/ 	.word	0x00000000
        /*0c8c*/ 	.word	0x00000000
        /*0c90*/ 	.short	0x010a
        /*0c92*/ 	.byte	0xff
	.zero		1


	//   ....[187]....
        /*0c94*/ 	.word	0x00008430
        /*0c98*/ 	.word	0x00000000
        /*0c9c*/ 	.word	0x00000000
        /*0ca0*/ 	.short	0x010a
        /*0ca2*/ 	.byte	0xff
	.zero		1


	//   ....[188]....
        /*0ca4*/ 	.word	0x00008490
        /*0ca8*/ 	.word	0x00000000
        /*0cac*/ 	.word	0x00000000
        /*0cb0*/ 	.short	0x010a
        /*0cb2*/ 	.byte	0xff
	.zero		1


	//   ....[189]....
        /*0cb4*/ 	.word	0x000084f0
        /*0cb8*/ 	.word	0x00000000
        /*0cbc*/ 	.word	0x00000000
        /*0cc0*/ 	.short	0x010a
        /*0cc2*/ 	.byte	0xff
	.zero		1


	//   ....[190]....
        /*0cc4*/ 	.word	0x00008550
        /*0cc8*/ 	.word	0x00000000
        /*0ccc*/ 	.word	0x00000000
        /*0cd0*/ 	.short	0x010a
        /*0cd2*/ 	.byte	0xff
	.zero		1


	//   ....[191]....
        /*0cd4*/ 	.word	0x000085b0
        /*0cd8*/ 	.word	0x00000000
        /*0cdc*/ 	.word	0x00000000
        /*0ce0*/ 	.short	0x010a
        /*0ce2*/ 	.byte	0xff
	.zero		1


	//   ....[192]....
        /*0ce4*/ 	.word	0x00008610
        /*0ce8*/ 	.word	0x00000000
        /*0cec*/ 	.word	0x00000000
        /*0cf0*/ 	.short	0x010a
        /*0cf2*/ 	.byte	0xff
	.zero		1


	//   ....[193]....
        /*0cf4*/ 	.word	0x00008670
        /*0cf8*/ 	.word	0x00000000
        /*0cfc*/ 	.word	0x00000000
        /*0d00*/ 	.short	0x010a
        /*0d02*/ 	.byte	0xff
	.zero		1


	//   ....[194]....
        /*0d04*/ 	.word	0x000086d0
        /*0d08*/ 	.word	0x00000000
        /*0d0c*/ 	.word	0x00000000
        /*0d10*/ 	.short	0x010a
        /*0d12*/ 	.byte	0xff
	.zero		1


	//   ....[195]....
        /*0d14*/ 	.word	0x00008730
        /*0d18*/ 	.word	0x00000000
        /*0d1c*/ 	.word	0x00000000
        /*0d20*/ 	.short	0x010a
        /*0d22*/ 	.byte	0xff
	.zero		1


	//   ....[196]....
        /*0d24*/ 	.word	0x00008790
        /*0d28*/ 	.word	0x00000000
        /*0d2c*/ 	.word	0x00000000
        /*0d30*/ 	.short	0x010a
        /*0d32*/ 	.byte	0xff
	.zero		1


	//   ....[197]....
        /*0d34*/ 	.word	0x000087f0
        /*0d38*/ 	.word	0x00000000
        /*0d3c*/ 	.word	0x00000000
        /*0d40*/ 	.short	0x010a
        /*0d42*/ 	.byte	0xff
	.zero		1


	//   ....[198]....
        /*0d44*/ 	.word	0x00008850
        /*0d48*/ 	.word	0x00000000
        /*0d4c*/ 	.word	0x00000000
        /*0d50*/ 	.short	0x010a
        /*0d52*/ 	.byte	0xff
	.zero		1


	//   ....[199]....
        /*0d54*/ 	.word	0x000088b0
        /*0d58*/ 	.word	0x00000000
        /*0d5c*/ 	.word	0x00000000
        /*0d60*/ 	.short	0x010a
        /*0d62*/ 	.byte	0xff
	.zero		1


	//   ....[200]....
        /*0d64*/ 	.word	0x00008910
        /*0d68*/ 	.word	0x00000000
        /*0d6c*/ 	.word	0x00000000
        /*0d70*/ 	.short	0x010a
        /*0d72*/ 	.byte	0xff
	.zero		1


	//   ....[201]....
        /*0d74*/ 	.word	0x00008970
        /*0d78*/ 	.word	0x00000000
        /*0d7c*/ 	.word	0x00000000
        /*0d80*/ 	.short	0x010a
        /*0d82*/ 	.byte	0xff
	.zero		1


	//   ....[202]....
        /*0d84*/ 	.word	0x000089d0
        /*0d88*/ 	.word	0x00000000
        /*0d8c*/ 	.word	0x00000000
        /*0d90*/ 	.short	0x010a
        /*0d92*/ 	.byte	0xff
	.zero		1


	//   ....[203]....
        /*0d94*/ 	.word	0x00008a30
        /*0d98*/ 	.word	0x00000000
        /*0d9c*/ 	.word	0x00000000
        /*0da0*/ 	.short	0x010a
        /*0da2*/ 	.byte	0xff
	.zero		1


	//   ....[204]....
        /*0da4*/ 	.word	0x00008a80
        /*0da8*/ 	.word	0x00000000
        /*0dac*/ 	.word	0x000002a0
        /*0db0*/ 	.short	0x010a
        /*0db2*/ 	.byte	0xff
	.zero		1


	//   ....[205]....
        /*0db4*/ 	.word	0x00008ae0
        /*0db8*/ 	.word	0x00000000
        /*0dbc*/ 	.word	0x00000250
        /*0dc0*/ 	.short	0x010a
        /*0dc2*/ 	.byte	0xff
	.zero		1


	//   ....[206]....
        /*0dc4*/ 	.word	0x00008b30
        /*0dc8*/ 	.word	0x00000000
        /*0dcc*/ 	.word	0x00000240
        /*0dd0*/ 	.short	0x010a
        /*0dd2*/ 	.byte	0xff
	.zero		1


	//   ....[207]....
        /*0dd4*/ 	.word	0x00008b90
        /*0dd8*/ 	.word	0x00000000
        /*0ddc*/ 	.word	0x00000250
        /*0de0*/ 	.short	0x010a
        /*0de2*/ 	.byte	0xff
	.zero		1


	//   ....[208]....
        /*0de4*/ 	.word	0x00008be0
        /*0de8*/ 	.word	0x00000000
        /*0dec*/ 	.word	0x00000240
        /*0df0*/ 	.short	0x010a
        /*0df2*/ 	.byte	0xff
	.zero		1


	//   ....[209]....
        /*0df4*/ 	.word	0x00008c40
        /*0df8*/ 	.word	0x00000003
        /*0dfc*/ 	.word	0x00000280
        /*0e00*/ 	.short	0x010a
        /*0e02*/ 	.byte	0xff
	.zero		1


	//   ....[210]....
        /*0e04*/ 	.word	0x00008ca0
        /*0e08*/ 	.word	0x00000000
        /*0e0c*/ 	.word	0x00000000
        /*0e10*/ 	.short	0x010a
        /*0e12*/ 	.byte	0xff
	.zero		1


	//   ....[211]....
        /*0e14*/ 	.word	0x00008d00
        /*0e18*/ 	.word	0x00000000
        /*0e1c*/ 	.word	0x00000000
        /*0e20*/ 	.short	0x010a
        /*0e22*/ 	.byte	0xff
	.zero		1


	//   ....[212]....
        /*0e24*/ 	.word	0x00008d60
        /*0e28*/ 	.word	0x00000000
        /*0e2c*/ 	.word	0x00000000
        /*0e30*/ 	.short	0x010a
        /*0e32*/ 	.byte	0xff
	.zero		1


	//   ....[213]....
        /*0e34*/ 	.word	0x00008dc0
        /*0e38*/ 	.word	0x00000000
        /*0e3c*/ 	.word	0x00000000
        /*0e40*/ 	.short	0x010a
        /*0e42*/ 	.byte	0xff
	.zero		1


	//   ....[214]....
        /*0e44*/ 	.word	0x00008e20
        /*0e48*/ 	.word	0x00000000
        /*0e4c*/ 	.word	0x00000000
        /*0e50*/ 	.short	0x010a
        /*0e52*/ 	.byte	0xff
	.zero		1


	//   ....[215]....
        /*0e54*/ 	.word	0x00008e70
        /*0e58*/ 	.word	0x00000000
        /*0e5c*/ 	.word	0x00000240
        /*0e60*/ 	.short	0x010a
        /*0e62*/ 	.byte	0xff
	.zero		1


	//   ....[216]....
        /*0e64*/ 	.word	0x00008ed0
        /*0e68*/ 	.word	0x00000000
        /*0e6c*/ 	.word	0x00000238
        /*0e70*/ 	.short	0x010a
        /*0e72*/ 	.byte	0xff
	.zero		1


	//   ....[217]....
        /*0e74*/ 	.word	0x00008f30
        /*0e78*/ 	.word	0x00000003
        /*0e7c*/ 	.word	0x00000228
        /*0e80*/ 	.short	0x010a
        /*0e82*/ 	.byte	0xff
	.zero		1


	//   ....[218]....
        /*0e84*/ 	.word	0x00008f80
        /*0e88*/ 	.word	0x00000000
        /*0e8c*/ 	.word	0x00000240
        /*0e90*/ 	.short	0x010a
        /*0e92*/ 	.byte	0xff
	.zero		1


	//   ....[219]....
        /*0e94*/ 	.word	0x00008fe0
        /*0e98*/ 	.word	0x00000000
        /*0e9c*/ 	.word	0x00000220
        /*0ea0*/ 	.short	0x010a
        /*0ea2*/ 	.byte	0xff
	.zero		1


	//   ....[220]....
        /*0ea4*/ 	.word	0x00009030
        /*0ea8*/ 	.word	0x0000009c
        /*0eac*/ 	.word	0x00000260
        /*0eb0*/ 	.short	0x010a
        /*0eb2*/ 	.byte	0xff
	.zero		1


	//----- nvinfo : EIATTR_NUM_MBARRIERS
	.align		4
.L_47:
        /*0eb4*/ 	.byte	0x03, 0x38
        /*0eb6*/ 	.short	0x0058


	//----- nvinfo : EIATTR_EXIT_INSTR_OFFSETS
	.align		4
        /*0eb8*/ 	.byte	0x04, 0x1c
        /*0eba*/ 	.short	(.L_49 - .L_48)


	//   ....[0]....
.L_48:
        /*0ebc*/ 	.word	0x00003970


	//   ....[1]....
        /*0ec0*/ 	.word	0x00003e60


	//   ....[2]....
        /*0ec4*/ 	.word	0x00003ec0


	//   ....[3]....
        /*0ec8*/ 	.word	0x00004c70


	//   ....[4]....
        /*0ecc*/ 	.word	0x000057a0


	//   ....[5]....
        /*0ed0*/ 	.word	0x000057e0


	//   ....[6]....
        /*0ed4*/ 	.word	0x00007cb0


	//----- nvinfo : EIATTR_MAX_THREADS
	.align		4
.L_49:
        /*0ed8*/ 	.byte	0x04, 0x05
        /*0eda*/ 	.short	(.L_51 - .L_50)
.L_50:
        /*0edc*/ 	.word	0x00000100
        /*0ee0*/ 	.word	0x00000001
        /*0ee4*/ 	.word	0x00000001


	//----- nvinfo : EIATTR_CRS_STACK_SIZE
	.align		4
.L_51:
        /*0ee8*/ 	.byte	0x04, 0x1e
        /*0eea*/ 	.short	(.L_53 - .L_52)
.L_52:
        /*0eec*/ 	.word	0x00000000


	//----- nvinfo : EIATTR_CBANK_PARAM_SIZE
	.align		4
.L_53:
        /*0ef0*/ 	.byte	0x03, 0x19
        /*0ef2*/ 	.short	0x0800


	//----- nvinfo : EIATTR_PARAM_CBANK
	.align		4
        /*0ef4*/ 	.byte	0x04, 0x0a
        /*0ef6*/ 	.short	(.L_55 - .L_54)
	.align		4
.L_54:
        /*0ef8*/ 	.word	index@(.nv.constant0._ZN7cutlass13device_kernelINS_4gemm6kernel13GemmUniversalIN4cute5tupleIJiiiiEEENS1_10collective13CollectiveMmaINS1_35MainloopSm100TmaUmmaWarpSpecializedILi34ELi2ELi4ENS5_IJNS4_1CILi1EEESB_SB_EEEEENS5_IJNSA_ILi128EEENSA_ILi64EEENSA_ILi32EEEEEENS_12float_e5m2_tENS5_IJSB_llEEENS_12float_e4m3_tESJ_NS4_8TiledMMAINS4_8MMA_AtomIJNS4_10MMA_TraitsINS4_19SM100_MMA_F8F6F4_SSEJSI_SK_fSE_SF_NS4_17integral_constantINS4_4UMMA5MajorELSR_1EEESS_NSP_INSQ_7ScaleInELST_0EEESU_EEEEEENS4_6LayoutISC_NS5_IJNSA_ILi0EEESY_SY_EEEEENS5_IJNS4_10UnderscoreES11_S11_EEEEENS4_13SM90_TMA_LOADENS4_14ComposedLayoutINS4_7SwizzleILi3ELi4ELi3EEENS4_18smem_ptr_flag_bitsILi8EEENSX_INS5_IJSE_NSA_ILi8EEEEEENS5_IJSB_SE_EEEEEEEvNS4_8identityES14_NS15_INS16_ILi2ELi4ELi3EEES19_NSX_INS5_IJSF_S1A_EEENS5_IJSB_SF_EEEEEEEvS1F_EENS_8epilogue10collective18CollectiveEpilogueINS1M_23Sm100TmaWarpSpecializedILi1ELi1ELi64ELb0ELb0EEEJSH_NS5_IJNSX_ISE_SB_EENSX_ISF_SB_EEEEESI_NS5_IJlSB_lEEESI_S1U_NS1M_6fusion15FusionCallbacksIS1Q_NS1V_17LinearCombinationISI_fSI_fLNS_15FloatRoundStyleE2EEESH_S1T_JEEENS4_5SM1004TMEM4LOAD26SM100_TMEM_LOAD_32dp32b64xES14_NS15_IS1G_S19_NSX_INS5_IJS1A_SF_EEENS5_IJSF_SB_EEEEEEENS4_39AutoVectorizingCopyWithAssumedAlignmentILi128EEENS4_14SM90_TMA_STOREES28_S2A_S2A_EEEvvEEEEvNT_6ParamsE)
        /*0efc*/ 	.short	0x0380
        /*0efe*/ 	.short	0x0800


	//----- nvinfo : EIATTR_SW_WAR
	.align		4
.L_55:
        /*0f00*/ 	.byte	0x04, 0x36
        /*0f02*/ 	.short	(.L_57 - .L_56)
.L_56:
        /*0f04*/ 	.word	0x00000008
.L_57:


//--------------------- .nv.callgraph             --------------------------
	.section	.nv.callgraph,"",@"SHT_CUDA_CALLGRAPH"
	.align	4
	.sectionentsize	8
	.align		4
        /*0000*/ 	.word	0x00000000
	.align		4
        /*0004*/ 	.word	0xffffffff
	.align		4
        /*0008*/ 	.word	index@(_ZN7cutlass13device_kernelINS_4gemm6kernel13GemmUniversalIN4cute5tupleIJiiiiEEENS1_10collective13CollectiveMmaINS1_35MainloopSm100TmaUmmaWarpSpecializedILi34ELi2ELi4ENS5_IJNS4_1CILi1EEESB_SB_EEEEENS5_IJNSA_ILi128EEENSA_ILi64EEENSA_ILi32EEEEEENS_12float_e5m2_tENS5_IJSB_llEEENS_12float_e4m3_tESJ_NS4_8TiledMMAINS4_8MMA_AtomIJNS4_10MMA_TraitsINS4_19SM100_MMA_F8F6F4_SSEJSI_SK_fSE_SF_NS4_17integral_constantINS4_4UMMA5MajorELSR_1EEESS_NSP_INSQ_7ScaleInELST_0EEESU_EEEEEENS4_6LayoutISC_NS5_IJNSA_ILi0EEESY_SY_EEEEENS5_IJNS4_10UnderscoreES11_S11_EEEEENS4_13SM90_TMA_LOADENS4_14ComposedLayoutINS4_7SwizzleILi3ELi4ELi3EEENS4_18smem_ptr_flag_bitsILi8EEENSX_INS5_IJSE_NSA_ILi8EEEEEENS5_IJSB_SE_EEEEEEEvNS4_8identityES14_NS15_INS16_ILi2ELi4ELi3EEES19_NSX_INS5_IJSF_S1A_EEENS5_IJSB_SF_EEEEEEEvS1F_EENS_8epilogue10collective18CollectiveEpilogueINS1M_23Sm100TmaWarpSpecializedILi1ELi1ELi64ELb0ELb0EEEJSH_NS5_IJNSX_ISE_SB_EENSX_ISF_SB_EEEEESI_NS5_IJlSB_lEEESI_S1U_NS1M_6fusion15FusionCallbacksIS1Q_NS1V_17LinearCombinationISI_fSI_fLNS_15FloatRoundStyleE2EEESH_S1T_JEEENS4_5SM1004TMEM4LOAD26SM100_TMEM_LOAD_32dp32b64xES14_NS15_IS1G_S19_NSX_INS5_IJS1A_SF_EEENS5_IJSF_SB_EEEEEEENS4_39AutoVectorizingCopyWithAssumedAlignmentILi128EEENS4_14SM90_TMA_STOREES28_S2A_S2A_EEEvvEEEEvNT_6ParamsE)
	.align		4
        /*000c*/ 	.word	index@(__assertfail)
	.align		4
        /*0010*/ 	.word	0x00000000
	.align		4
        /*0014*/ 	.word	0xfffffffe
	.align		4
        /*0018*/ 	.word	0x00000000
	.align		4
        /*001c*/ 	.word	0xfffffffd
	.align		4
        /*0020*/ 	.word	0x00000000
	.align		4
        /*0024*/ 	.word	0xfffffffc


//--------------------- .nv.constant4             --------------------------
	.section	.nv.constant4,"a",@progbits
	.align	8
	.align		8
.nv.constant4:
        /*0000*/ 	.dword	__assertfail
	.align		8
        /*0008*/ 	.dword	__unnamed_1
	.align		8
        /*0010*/ 	.dword	__unnamed_2
	.align		8
        /*0018*/ 	.dword	_ZN40_INTERNAL_e0b71fbb_4_k_cu_deec877c_287974cuda3std3__45__cpo5beginE
	.align		8
        /*0020*/ 	.dword	_ZN40_INTERNAL_e0b71fbb_4_k_cu_deec877c_287974cuda3std3__45__cpo3endE
	.align		8
        /*0028*/ 	.dword	_ZN40_INTERNAL_e0b71fbb_4_k_cu_deec877c_287974cuda3std3__45__cpo6cbeginE
	.align		8
        /*0030*/ 	.dword	_ZN40_INTERNAL_e0b71fbb_4_k_cu_deec877c_287974cuda3std3__45__cpo4cendE
	.align		8
        /*0038*/ 	.dword	_ZN40_INTERNAL_e0b71fbb_4_k_cu_deec877c_287974cuda3std3__442_GLOBAL__N__e0b71fbb_4_k_cu_deec877c_287976ignoreE
	.align		8
        /*0040*/ 	.dword	_ZN40_INTERNAL_e0b71fbb_4_k_cu_deec877c_287974cuda3std3__419piecewise_constructE
	.align		8
        /*0048*/ 	.dword	_ZN40_INTERNAL_e0b71fbb_4_k_cu_deec877c_287974cuda3std3__48in_placeE
	.align		8
        /*0050*/ 	.dword	_ZN40_INTERNAL_e0b71fbb_4_k_cu_deec877c_287974cuda3std6ranges3__45__cpo4swapE
	.align		8
        /*0058*/ 	.dword	_ZN40_INTERNAL_e0b71fbb_4_k_cu_deec877c_287974cuda3std6ranges3__45__cpo9iter_moveE
	.align		8
        /*0060*/ 	.dword	_ZN40_INTERNAL_e0b71fbb_4_k_cu_deec877c_287974cute7productE
	.align		8
        /*0068*/ 	.dword	_ZN40_INTERNAL_e0b71fbb_4_k_cu_deec877c_287974cute1_E
	.align		8
        /*0070*/ 	.dword	$str$25
	.align		8
        /*0078*/ 	.dword	$str$26
	.align		8
        /*0080*/ 	.dword	$str$27
	.align		8
        /*0088*/ 	.dword	$str$28


//--------------------- .text._ZN7cutlass13device_kernelINS_4gemm6kernel13GemmUniversalIN4cute5tupleIJiiiiEEENS1_10collective13CollectiveMmaINS1_35MainloopSm100TmaUmmaWarpSpecializedILi34ELi2ELi4ENS5_IJNS4_1CILi1EEESB_SB_EEEEENS5_IJNSA_ILi128EEENSA_ILi64EEENSA_ILi32EEEEEENS_12float_e5m2_tENS5_IJSB_llEEENS_12float_e4m3_tESJ_NS4_8TiledMMAINS4_8MMA_AtomIJNS4_10MMA_TraitsINS4_19SM100_MMA_F8F6F4_SSEJSI_SK_fSE_SF_NS4_17integral_constantINS4_4UMMA5MajorELSR_1EEESS_NSP_INSQ_7ScaleInELST_0EEESU_EEEEEENS4_6LayoutISC_NS5_IJNSA_ILi0EEESY_SY_EEEEENS5_IJNS4_10UnderscoreES11_S11_EEEEENS4_13SM90_TMA_LOADENS4_14ComposedLayoutINS4_7SwizzleILi3ELi4ELi3EEENS4_18smem_ptr_flag_bitsILi8EEENSX_INS5_IJSE_NSA_ILi8EEEEEENS5_IJSB_SE_EEEEEEEvNS4_8identityES14_NS15_INS16_ILi2ELi4ELi3EEES19_NSX_INS5_IJSF_S1A_EEENS5_IJSB_SF_EEEEEEEvS1F_EENS_8epilogue10collective18CollectiveEpilogueINS1M_23Sm100TmaWarpSpecializedILi1ELi1ELi64ELb0ELb0EEEJSH_NS5_IJNSX_ISE_SB_EENSX_ISF_SB_EEEEESI_NS5_IJlSB_lEEESI_S1U_NS1M_6fusion15FusionCallbacksIS1Q_NS1V_17LinearCombinationISI_fSI_fLNS_15FloatRoundStyleE2EEESH_S1T_JEEENS4_5SM1004TMEM4LOAD26SM100_TMEM_LOAD_32dp32b64xES14_NS15_IS1G_S19_NSX_INS5_IJS1A_SF_EEENS5_IJSF_SB_EEEEEEENS4_39AutoVectorizingCopyWithAssumedAlignmentILi128EEENS4_14SM90_TMA_STOREES28_S2A_S2A_EEEvvEEEEvNT_6ParamsE --------------------------
	.section	.text._ZN7cutlass13device_kernelINS_4gemm6kernel13GemmUniversalIN4cute5tupleIJiiiiEEENS1_10collective13CollectiveMmaINS1_35MainloopSm100TmaUmmaWarpSpecializedILi34ELi2ELi4ENS5_IJNS4_1CILi1EEESB_SB_EEEEENS5_IJNSA_ILi128EEENSA_ILi64EEENSA_ILi32EEEEEENS_12float_e5m2_tENS5_IJSB_llEEENS_12float_e4m3_tESJ_NS4_8TiledMMAINS4_8MMA_AtomIJNS4_10MMA_TraitsINS4_19SM100_MMA_F8F6F4_SSEJSI_SK_fSE_SF_NS4_17integral_constantINS4_4UMMA5MajorELSR_1EEESS_NSP_INSQ_7ScaleInELST_0EEESU_EEEEEENS4_6LayoutISC_NS5_IJNSA_ILi0EEESY_SY_EEEEENS5_IJNS4_10UnderscoreES11_S11_EEEEENS4_13SM90_TMA_LOADENS4_14ComposedLayoutINS4_7SwizzleILi3ELi4ELi3EEENS4_18smem_ptr_flag_bitsILi8EEENSX_INS5_IJSE_NSA_ILi8EEEEEENS5_IJSB_SE_EEEEEEEvNS4_8identityES14_NS15_INS16_ILi2ELi4ELi3EEES19_NSX_INS5_IJSF_S1A_EEENS5_IJSB_SF_EEEEEEEvS1F_EENS_8epilogue10collective18CollectiveEpilogueINS1M_23Sm100TmaWarpSpecializedILi1ELi1ELi64ELb0ELb0EEEJSH_NS5_IJNSX_ISE_SB_EENSX_ISF_SB_EEEEESI_NS5_IJlSB_lEEESI_S1U_NS1M_6fusion15FusionCallbacksIS1Q_NS1V_17LinearCombinationISI_fSI_fLNS_15FloatRoundStyleE2EEESH_S1T_JEEENS4_5SM1004TMEM4LOAD26SM100_TMEM_LOAD_32dp32b64xES14_NS15_IS1G_S19_NSX_INS5_IJS1A_SF_EEENS5_IJSF_SB_EEEEEEENS4_39AutoVectorizingCopyWithAssumedAlignmentILi128EEENS4_14SM90_TMA_STOREES28_S2A_S2A_EEEvvEEEEvNT_6ParamsE,"ax",@progbits
	.align	128
.text._ZN7cutlass13device_kernelINS_4gemm6kernel13GemmUniversalIN4cute5tupleIJiiiiEEENS1_10collective13CollectiveMmaINS1_35MainloopSm100TmaUmmaWarpSpecializedILi34ELi2ELi4ENS5_IJNS4_1CILi1EEESB_SB_EEEEENS5_IJNSA_ILi128EEENSA_ILi64EEENSA_ILi32EEEEEENS_12float_e5m2_tENS5_IJSB_llEEENS_12float_e4m3_tESJ_NS4_8TiledMMAINS4_8MMA_AtomIJNS4_10MMA_TraitsINS4_19SM100_MMA_F8F6F4_SSEJSI_SK_fSE_SF_NS4_17integral_constantINS4_4UMMA5MajorELSR_1EEESS_NSP_INSQ_7ScaleInELST_0EEESU_EEEEEENS4_6LayoutISC_NS5_IJNSA_ILi0EEESY_SY_EEEEENS5_IJNS4_10UnderscoreES11_S11_EEEEENS4_13SM90_TMA_LOADENS4_14ComposedLayoutINS4_7SwizzleILi3ELi4ELi3EEENS4_18smem_ptr_flag_bitsILi8EEENSX_INS5_IJSE_NSA_ILi8EEEEEENS5_IJSB_SE_EEEEEEEvNS4_8identityES14_NS15_INS16_ILi2ELi4ELi3EEES19_NSX_INS5_IJSF_S1A_EEENS5_IJSB_SF_EEEEEEEvS1F_EENS_8epilogue10collective18CollectiveEpilogueINS1M_23Sm100TmaWarpSpecializedILi1ELi1ELi64ELb0ELb0EEEJSH_NS5_IJNSX_ISE_SB_EENSX_ISF_SB_EEEEESI_NS5_IJlSB_lEEESI_S1U_NS1M_6fusion15FusionCallbacksIS1Q_NS1V_17LinearCombinationISI_fSI_fLNS_15FloatRoundStyleE2EEESH_S1T_JEEENS4_5SM1004TMEM4LOAD26SM100_TMEM_LOAD_32dp32b64xES14_NS15_IS1G_S19_NSX_INS5_IJS1A_SF_EEENS5_IJSF_SB_EEEEEEENS4_39AutoVectorizingCopyWithAssumedAlignmentILi128EEENS4_14SM90_TMA_STOREES28_S2A_S2A_EEEvvEEEEvNT_6ParamsE:
        .type           _ZN7cutlass13device_kernelINS_4gemm6kernel13GemmUniversalIN4cute5tupleIJiiiiEEENS1_10collective13CollectiveMmaINS1_35MainloopSm100TmaUmmaWarpSpecializedILi34ELi2ELi4ENS5_IJNS4_1CILi1EEESB_SB_EEEEENS5_IJNSA_ILi128EEENSA_ILi64EEENSA_ILi32EEEEEENS_12float_e5m2_tENS5_IJSB_llEEENS_12float_e4m3_tESJ_NS4_8TiledMMAINS4_8MMA_AtomIJNS4_10MMA_TraitsINS4_19SM100_MMA_F8F6F4_SSEJSI_SK_fSE_SF_NS4_17integral_constantINS4_4UMMA5MajorELSR_1EEESS_NSP_INSQ_7ScaleInELST_0EEESU_EEEEEENS4_6LayoutISC_NS5_IJNSA_ILi0EEESY_SY_EEEEENS5_IJNS4_10UnderscoreES11_S11_EEEEENS4_13SM90_TMA_LOADENS4_14ComposedLayoutINS4_7SwizzleILi3ELi4ELi3EEENS4_18smem_ptr_flag_bitsILi8EEENSX_INS5_IJSE_NSA_ILi8EEEEEENS5_IJSB_SE_EEEEEEEvNS4_8identityES14_NS15_INS16_ILi2ELi4ELi3EEES19_NSX_INS5_IJSF_S1A_EEENS5_IJSB_SF_EEEEEEEvS1F_EENS_8epilogue10collective18CollectiveEpilogueINS1M_23Sm100TmaWarpSpecializedILi1ELi1ELi64ELb0ELb0EEEJSH_NS5_IJNSX_ISE_SB_EENSX_ISF_SB_EEEEESI_NS5_IJlSB_lEEESI_S1U_NS1M_6fusion15FusionCallbacksIS1Q_NS1V_17LinearCombinationISI_fSI_fLNS_15FloatRoundStyleE2EEESH_S1T_JEEENS4_5SM1004TMEM4LOAD26SM100_TMEM_LOAD_32dp32b64xES14_NS15_IS1G_S19_NSX_INS5_IJS1A_SF_EEENS5_IJSF_SB_EEEEEEENS4_39AutoVectorizingCopyWithAssumedAlignmentILi128EEENS4_14SM90_TMA_STOREES28_S2A_S2A_EEEvvEEEEvNT_6ParamsE,@function
        .size           _ZN7cutlass13device_kernelINS_4gemm6kernel13GemmUniversalIN4cute5tupleIJiiiiEEENS1_10collective13CollectiveMmaINS1_35MainloopSm100TmaUmmaWarpSpecializedILi34ELi2ELi4ENS5_IJNS4_1CILi1EEESB_SB_EEEEENS5_IJNSA_ILi128EEENSA_ILi64EEENSA_ILi32EEEEEENS_12float_e5m2_tENS5_IJSB_llEEENS_12float_e4m3_tESJ_NS4_8TiledMMAINS4_8MMA_AtomIJNS4_10MMA_TraitsINS4_19SM100_MMA_F8F6F4_SSEJSI_SK_fSE_SF_NS4_17integral_constantINS4_4UMMA5MajorELSR_1EEESS_NSP_INSQ_7ScaleInELST_0EEESU_EEEEEENS4_6LayoutISC_NS5_IJNSA_ILi0EEESY_SY_EEEEENS5_IJNS4_10UnderscoreES11_S11_EEEEENS4_13SM90_TMA_LOADENS4_14ComposedLayoutINS4_7SwizzleILi3ELi4ELi3EEENS4_18smem_ptr_flag_bitsILi8EEENSX_INS5_IJSE_NSA_ILi8EEEEEENS5_IJSB_SE_EEEEEEEvNS4_8identityES14_NS15_INS16_ILi2ELi4ELi3EEES19_NSX_INS5_IJSF_S1A_EEENS5_IJSB_SF_EEEEEEEvS1F_EENS_8epilogue10collective18CollectiveEpilogueINS1M_23Sm100TmaWarpSpecializedILi1ELi1ELi64ELb0ELb0EEEJSH_NS5_IJNSX_ISE_SB_EENSX_ISF_SB_EEEEESI_NS5_IJlSB_lEEESI_S1U_NS1M_6fusion15FusionCallbacksIS1Q_NS1V_17LinearCombinationISI_fSI_fLNS_15FloatRoundStyleE2EEESH_S1T_JEEENS4_5SM1004TMEM4LOAD26SM100_TMEM_LOAD_32dp32b64xES14_NS15_IS1G_S19_NSX_INS5_IJS1A_SF_EEENS5_IJSF_SB_EEEEEEENS4_39AutoVectorizingCopyWithAssumedAlignmentILi128EEENS4_14SM90_TMA_STOREES28_S2A_S2A_EEEvvEEEEvNT_6ParamsE,(.L_x_219 - _ZN7cutlass13device_kernelINS_4gemm6kernel13GemmUniversalIN4cute5tupleIJiiiiEEENS1_10collective13CollectiveMmaINS1_35MainloopSm100TmaUmmaWarpSpecializedILi34ELi2ELi4ENS5_IJNS4_1CILi1EEESB_SB_EEEEENS5_IJNSA_ILi128EEENSA_ILi64EEENSA_ILi32EEEEEENS_12float_e5m2_tENS5_IJSB_llEEENS_12float_e4m3_tESJ_NS4_8TiledMMAINS4_8MMA_AtomIJNS4_10MMA_TraitsINS4_19SM100_MMA_F8F6F4_SSEJSI_SK_fSE_SF_NS4_17integral_constantINS4_4UMMA5MajorELSR_1EEESS_NSP_INSQ_7ScaleInELST_0EEESU_EEEEEENS4_6LayoutISC_NS5_IJNSA_ILi0EEESY_SY_EEEEENS5_IJNS4_10UnderscoreES11_S11_EEEEENS4_13SM90_TMA_LOADENS4_14ComposedLayoutINS4_7SwizzleILi3ELi4ELi3EEENS4_18smem_ptr_flag_bitsILi8EEENSX_INS5_IJSE_NSA_ILi8EEEEEENS5_IJSB_SE_EEEEEEEvNS4_8identityES14_NS15_INS16_ILi2ELi4ELi3EEES19_NSX_INS5_IJSF_S1A_EEENS5_IJSB_SF_EEEEEEEvS1F_EENS_8epilogue10collective18CollectiveEpilogueINS1M_23Sm100TmaWarpSpecializedILi1ELi1ELi64ELb0ELb0EEEJSH_NS5_IJNSX_ISE_SB_EENSX_ISF_SB_EEEEESI_NS5_IJlSB_lEEESI_S1U_NS1M_6fusion15FusionCallbacksIS1Q_NS1V_17LinearCombinationISI_fSI_fLNS_15FloatRoundStyleE2EEESH_S1T_JEEENS4_5SM1004TMEM4LOAD26SM100_TMEM_LOAD_32dp32b64xES14_NS15_IS1G_S19_NSX_INS5_IJS1A_SF_EEENS5_IJSF_SB_EEEEEEENS4_39AutoVectorizingCopyWithAssumedAlignmentILi128EEENS4_14SM90_TMA_STOREES28_S2A_S2A_EEEvvEEEEvNT_6ParamsE)
        .other          _ZN7cutlass13device_kernelINS_4gemm6kernel13GemmUniversalIN4cute5tupleIJiiiiEEENS1_10collective13CollectiveMmaINS1_35MainloopSm100TmaUmmaWarpSpecializedILi34ELi2ELi4ENS5_IJNS4_1CILi1EEESB_SB_EEEEENS5_IJNSA_ILi128EEENSA_ILi64EEENSA_ILi32EEEEEENS_12float_e5m2_tENS5_IJSB_llEEENS_12float_e4m3_tESJ_NS4_8TiledMMAINS4_8MMA_AtomIJNS4_10MMA_TraitsINS4_19SM100_MMA_F8F6F4_SSEJSI_SK_fSE_SF_NS4_17integral_constantINS4_4UMMA5MajorELSR_1EEESS_NSP_INSQ_7ScaleInELST_0EEESU_EEEEEENS4_6LayoutISC_NS5_IJNSA_ILi0EEESY_SY_EEEEENS5_IJNS4_10UnderscoreES11_S11_EEEEENS4_13SM90_TMA_LOADENS4_14ComposedLayoutINS4_7SwizzleILi3ELi4ELi3EEENS4_18smem_ptr_flag_bitsILi8EEENSX_INS5_IJSE_NSA_ILi8EEEEEENS5_IJSB_SE_EEEEEEEvNS4_8identityES14_NS15_INS16_ILi2ELi4ELi3EEES19_NSX_INS5_IJSF_S1A_EEENS5_IJSB_SF_EEEEEEEvS1F_EENS_8epilogue10collective18CollectiveEpilogueINS1M_23Sm100TmaWarpSpecializedILi1ELi1ELi64ELb0ELb0EEEJSH_NS5_IJNSX_ISE_SB_EENSX_ISF_SB_EEEEESI_NS5_IJlSB_lEEESI_S1U_NS1M_6fusion15FusionCallbacksIS1Q_NS1V_17LinearCombinationISI_fSI_fLNS_15FloatRoundStyleE2EEESH_S1T_JEEENS4_5SM1004TMEM4LOAD26SM100_TMEM_LOAD_32dp32b64xES14_NS15_IS1G_S19_NSX_INS5_IJS1A_SF_EEENS5_IJSF_SB_EEEEEEENS4_39AutoVectorizingCopyWithAssumedAlignmentILi128EEENS4_14SM90_TMA_STOREES28_S2A_S2A_EEEvvEEEEvNT_6ParamsE,@"STO_CUDA_ENTRY STV_DEFAULT"
_ZN7cutlass13device_kernelINS_4gemm6kernel13GemmUniversalIN4cute5tupleIJiiiiEEENS1_10collective13CollectiveMmaINS1_35MainloopSm100TmaUmmaWarpSpecializedILi34ELi2ELi4ENS5_IJNS4_1CILi1EEESB_SB_EEEEENS5_IJNSA_ILi128EEENSA_ILi64EEENSA_ILi32EEEEEENS_12float_e5m2_tENS5_IJSB_llEEENS_12float_e4m3_tESJ_NS4_8TiledMMAINS4_8MMA_AtomIJNS4_10MMA_TraitsINS4_19SM100_MMA_F8F6F4_SSEJSI_SK_fSE_SF_NS4_17integral_constantINS4_4UMMA5MajorELSR_1EEESS_NSP_INSQ_7ScaleInELST_0EEESU_EEEEEENS4_6LayoutISC_NS5_IJNSA_ILi0EEESY_SY_EEEEENS5_IJNS4_10UnderscoreES11_S11_EEEEENS4_13SM90_TMA_LOADENS4_14ComposedLayoutINS4_7SwizzleILi3ELi4ELi3EEENS4_18smem_ptr_flag_bitsILi8EEENSX_INS5_IJSE_NSA_ILi8EEEEEENS5_IJSB_SE_EEEEEEEvNS4_8identityES14_NS15_INS16_ILi2ELi4ELi3EEES19_NSX_INS5_IJSF_S1A_EEENS5_IJSB_SF_EEEEEEEvS1F_EENS_8epilogue10collective18CollectiveEpilogueINS1M_23Sm100TmaWarpSpecializedILi1ELi1ELi64ELb0ELb0EEEJSH_NS5_IJNSX_ISE_SB_EENSX_ISF_SB_EEEEESI_NS5_IJlSB_lEEESI_S1U_NS1M_6fusion15FusionCallbacksIS1Q_NS1V_17LinearCombinationISI_fSI_fLNS_15FloatRoundStyleE2EEESH_S1T_JEEENS4_5SM1004TMEM4LOAD26SM100_TMEM_LOAD_32dp32b64xES14_NS15_IS1G_S19_NSX_INS5_IJS1A_SF_EEENS5_IJSF_SB_EEEEEEENS4_39AutoVectorizingCopyWithAssumedAlignmentILi128EEENS4_14SM90_TMA_STOREES28_S2A_S2A_EEEvvEEEEvNT_6ParamsE:
[----:B------:R-:W1:Y:S01]  /*0000*/  LDC R1, c[0x0][0x37c] ;  /* 0x0000df00ff017b82 */ /* 0x000e620000000800 */
[----:B------:R-:W2:Y:S01]  /*0010*/  S2R R166, SR_TID.X ;  /* 0x0000000000a67919 */ /* 0x000ea20000002100 */
[----:B------:R-:W3:Y:S01]  /*0020*/  LDCU.64 UR4, c[0x0][0x890] ;  /* 0x00011200ff0477ac */ /* 0x000ee20008000a00 */
[----:B------:R-:W-:Y:S02]  /*0030*/  PRMT R164, RZ, 0x7610, R164 ;  /* 0x00007610ffa47816 */ /* 0x000fe400000000a4 */
[----:B------:R-:W-:Y:S01]  /*0040*/  ELECT P5, URZ, PT ;  /* 0x0000000000ff782f */ /* 0x000fe200038a0000 */
[----:B------:R-:W4:Y:S01]  /*0050*/  LDCU.64 UR40, c[0x0][0x358] ;  /* 0x00006b00ff2877ac */ /* 0x000f220008000a00 */
[----:B---3--:R-:W-:-:S04]  /*0060*/  UISETP.NE.U32.AND UP0, UPT, UR4, URZ, UPT ;  /* 0x000000ff0400728c */ /* 0x008fc8000bf05070 */
[----:B------:R-:W-:Y:S01]  /*0070*/  UISETP.NE.AND.EX UP0, UPT, UR5, URZ, UPT, UP0 ;  /* 0x000000ff0500728c */ /* 0x000fe2000bf05300 */
[----:B--2---:R-:W-:-:S05]  /*0080*/  SHF.R.U32.HI R169, RZ, 0x5, R166 ;  /* 0x00000005ffa97819 */ /* 0x004fca00000116a6 */
[----:B------:R-:W2:Y:S02]  /*0090*/  SHFL.IDX PT, R0, R169, RZ, 0x1f ;  /* 0x00001fffa9007589 */ /* 0x000ea400000e0000 */
[----:B--2---:R-:W-:Y:S01]  /*00a0*/  R2UR UR8, R0 ;  /* 0x00000000000872ca */ /* 0x004fe200000e0000 */
[----:B-1--4-:R-:W-:-:S14]  /*00b0*/  BRA.U UP0, `(.L_x_0) ;  /* 0x00000001002c7547 */ /* 0x012fdc000b800000 */
[----:B------:R-:W1:Y:S02]  /*00c0*/  LDCU.64 UR6, c[0x0][0x888] ;  /* 0x00011100ff0677ac */ /* 0x000e640008000a00 */
[----:B-1----:R-:W-:-:S04]  /*00d0*/  UISETP.NE.U32.AND UP0, UPT, UR6, URZ, UPT ;  /* 0x000000ff0600728c */ /* 0x002fc8000bf05070 */
[----:B------:R-:W-:-:S09]  /*00e0*/  UISETP.NE.AND.EX UP0, UPT, UR7, URZ, UPT, UP0 ;  /* 0x000000ff0700728c */ /* 0x000fd2000bf05300 */
[----:B------:R-:W-:Y:S05]  /*00f0*/  BRA.U !UP0, `(.L_x_1) ;  /* 0x0000000108107547 */ /* 0x000fea000b800000 */
[----:B------:R-:W1:Y:S02]  /*0100*/  LDC.64 R2, c[0x0][0x888] ;  /* 0x00022200ff027b82 */ /* 0x000e640000000a00 */
[----:B-1----:R1:W5:Y:S01]  /*0110*/  LDG.E R81, desc[UR40][R2.64] ;  /* 0x0000002802517981 */ /* 0x002362000c1e1900 */
[----:B------:R-:W-:Y:S01]  /*0120*/  HFMA2 R164, -RZ, RZ, 0, 5.9604644775390625e-08 ;  /* 0x00000001ffa47431 */ /* 0x000fe200000001ff */
[----:B------:R-:W-:Y:S05]  /*0130*/  BRA `(.L_x_0) ;  /* 0x00000000000c7947 */ /* 0x000fea0003800000 */
.L_x_1:
[----:B------:R-:W1:Y:S01]  /*0140*/  LDCU UR6, c[0x0][0x880] ;  /* 0x00011000ff0677ac */ /* 0x000e620008000800 */
[----:B------:R-:W-:Y:S01]  /*0150*/  HFMA2 R164, -RZ, RZ, 0, 5.9604644775390625e-08 ;  /* 0x00000001ffa47431 */ /* 0x000fe200000001ff */
[----:B-1----:R-:W-:-:S07]  /*0160*/  MOV R81, UR6 ;  /* 0x0000000600517c02 */ /* 0x002fce0008000f00 */
.L_x_0:
[----:B------:R-:W2:Y:S02]  /*0170*/  LDCU.64 UR6, c[0x0][0x8b0] ;  /* 0x00011600ff0677ac */ /* 0x000ea40008000a00 */
[----:B--2---:R-:W-:-:S04]  /*0180*/  UISETP.NE.U32.AND UP0, UPT, UR6, URZ, UPT ;  /* 0x000000ff0600728c */ /* 0x004fc8000bf05070 */
[----:B------:R-:W-:-:S09]  /*0190*/  UISETP.NE.AND.EX UP0, UPT, UR7, URZ, UPT, UP0 ;  /* 0x000000ff0700728c */ /* 0x000fd2000bf05300 */
[----:B------:R-:W-:Y:S05]  /*01a0*/  BRA.U UP0, `(.L_x_2) ;  /* 0x0000000100247547 */ /* 0x000fea000b800000 */
[----:B------:R-:W2:Y:S02]  /*01b0*/  LDCU.64 UR6, c[0x0][0x8a8] ;  /* 0x00011500ff0677ac */ /* 0x000ea40008000a00 */
[----:B--2---:R-:W-:-:S04]  /*01c0*/  UISETP.NE.U32.AND UP0, UPT, UR6, URZ, UPT ;  /* 0x000000ff0600728c */ /* 0x004fc8000bf05070 */
[----:B------:R-:W-:-:S09]  /*01d0*/  UISETP.NE.AND.EX UP0, UPT, UR7, URZ, UPT, UP0 ;  /* 0x000000ff0700728c */ /* 0x000fd2000bf05300 */
[----:B------:R-:W-:Y:S05]  /*01e0*/  BRA.U !UP0, `(.L_x_3) ;  /* 0x00000001080c7547 */ /* 0x000fea000b800000 */
[----:B------:R-:W2:Y:S02]  /*01f0*/  LDC.64 R78, c[0x0][0x8a8] ;  /* 0x00022a00ff4e7b82 */ /* 0x000ea40000000a00 */
[----:B--2---:R2:W5:Y:S01]  /*0200*/  LDG.E R78, desc[UR40][R78.64] ;  /* 0x000000284e4e7981 */ /* 0x004562000c1e1900 */
[----:B------:R-:W-:Y:S05]  /*0210*/  BRA `(.L_x_2) ;  /* 0x0000000000087947 */ /* 0x000fea0003800000 */
.L_x_3:
[----:B------:R-:W2:Y:S02]  /*0220*/  LDCU UR6, c[0x0][0x8a0] ;  /* 0x00011400ff0677ac */ /* 0x000ea40008000800 */
[----:B--2---:R-:W-:Y:S02]  /*0230*/  MOV R78, UR6 ;  /* 0x00000006004e7c02 */ /* 0x004fe40008000f00 */
.L_x_2:
[----:B------:R-:W-:Y:S01]  /*0240*/  IMAD.U32 R0, RZ, RZ, UR8 ;  /* 0x00000008ff007e24 */ /* 0x000fe2000f8e00ff */
[----:B------:R-:W-:Y:S04]  /*0250*/  BSSY.RECONVERGENT B0, `(.L_x_4) ;  /* 0x000000c000007945 */ /* 0x000fe80003800200 */
[C---:B------:R-:W-:Y:S02]  /*0260*/  ISETP.NE.OR P1, PT, R0.reuse, 0x1, !P5 ;  /* 0x000000010000780c */ /* 0x040fe40006f25670 */
[----:B------:R-:W-:-:S11]  /*0270*/  ISETP.NE.OR P0, PT, R0, 0x3, !P5 ;  /* 0x000000030000780c */ /* 0x000fd60006f05670 */
[----:B------:R-:W-:Y:S05]  /*0280*/  @P1 BRA `(.L_x_5) ;  /* 0x0000000000201947 */ /* 0x000fea0003800000 */
[----:B------:R-:W3:Y:S02]  /*0290*/  LDCU.64 UR6, c[0x0][0x348] ;  /* 0x00006900ff0677ac */ /* 0x000ee40008000a00 */
[----:B---3--:R-:W-:Y:S02]  /*02a0*/  UIADD3 UR10, UP1, UPT, UR6, 0x80, URZ ;  /* 0x00000080060a7890 */ /* 0x008fe4000ff3e0ff */
[----:B------:R-:W-:Y:S02]  /*02b0*/  UIADD3 UR6, UP0, UPT, UR6, 0x180, URZ ;  /* 0x0000018006067890 */ /* 0x000fe4000ff1e0ff */
[----:B------:R-:W-:Y:S02]  /*02c0*/  UIADD3.X UR11, UPT, UPT, URZ, UR7, URZ, UP1, !UPT ;  /* 0x00000007ff0b7290 */ /* 0x000fe40008ffe4ff */
[----:B------:R-:W-:-:S07]  /*02d0*/  UIADD3.X UR7, UPT, UPT, URZ, UR7, URZ, UP0, !UPT ;  /* 0x00000007ff077290 */ /* 0x000fce00087fe4ff */
[----:B------:R3:W-:Y:S02]  /*02e0*/  UTMACCTL.PF [UR10] ;  /* 0x000000000a0079b9 */ /* 0x0007e40008040000 */
[----:B------:R3:W-:Y:S02]  /*02f0*/  UTMACCTL.PF [UR6] ;  /* 0x00000000060079b9 */ /* 0x0007e40008040000 */
[----:B---3--:R-:W-:Y:S01]  /*0300*/  NOP ;  /* 0x0000000000007918 */ /* 0x008fe20000000000 */
.L_x_5:
[----:B------:R-:W-:Y:S05]  /*0310*/  BSYNC.RECONVERGENT B0 ;  /* 0x0000000000007941 */ /* 0x000fea0003800200 */
.L_x_4:
[----:B------:R-:W-:Y:S04]  /*0320*/  BSSY.RECONVERGENT B0, `(.L_x_6) ;  /* 0x000000a000007945 */ /* 0x000fe80003800200 */
        /* <DEDUP_REMOVED lines=9> */
.L_x_7:
[----:B------:R-:W-:Y:S05]  /*03c0*/  BSYNC.RECONVERGENT B0 ;  /* 0x0000000000007941 */ /* 0x000fea0003800200 */
.L_x_6:
[----:B------:R-:W3:Y:S01]  /*03d0*/  LDCU.64 UR6, c[0x0][0x888] ;  /* 0x00011100ff0677ac */ /* 0x000ee20008000a00 */
[----:B------:R-:W-:Y:S02]  /*03e0*/  UISETP.EQ.U32.AND UP1, UPT, UR4, URZ, UPT ;  /* 0x000000ff0400728c */ /* 0x000fe4000bf22070 */
[----:B------:R-:W-:Y:S02]  /*03f0*/  UPLOP3.LUT UP2, UPT, UPT, UPT, UPT, 0x80, 0x8 ;  /* 0x000000000008789c */ /* 0x000fe40003f4f070 */
[----:B---3--:R-:W-:-:S04]  /*0400*/  UISETP.NE.U32.AND UP0, UPT, UR6, URZ, UPT ;  /* 0x000000ff0600728c */ /* 0x008fc8000bf05070 */
[----:B------:R-:W-:-:S04]  /*0410*/  UISETP.NE.AND.EX UP0, UPT, UR7, URZ, UPT, UP0 ;  /* 0x000000ff0700728c */ /* 0x000fc8000bf05300 */
[----:B------:R-:W-:-:S04]  /*0420*/  UISETP.EQ.OR.EX UP3, UPT, UR5, URZ, !UP0, UP1 ;  /* 0x000000ff0500728c */ /* 0x000fc8000c762710 */
[----:B------:R-:W-:-:S05]  /*0430*/  UP2UR UR44, UPR, URZ, 0x8 ;  /* 0x00000008ff2c7883 */ /* 0x000fca0008000000 */
[----:B------:R-:W-:Y:S07]  /*0440*/  BRA.U !UP3, `(.L_x_8) ;  /* 0x000000010b207547 */ /* 0x000fee000b800000 */
[----:B------:R-:W-:Y:S01]  /*0450*/  UISETP.NE.U32.AND UP2, UPT, UR4, URZ, UPT ;  /* 0x000000ff0400728c */ /* 0x000fe2000bf45070 */
[----:B-----5:R-:W-:Y:S01]  /*0460*/  FSETP.NEU.AND P0, PT, R81, RZ, PT ;  /* 0x000000ff5100720b */ /* 0x020fe20003f0d000 */
[----:B------:R-:W-:Y:S02]  /*0470*/  USEL UR4, URZ, 0xffffffff, UP0 ;  /* 0xffffffffff047887 */ /* 0x000fe40008000000 */
[----:B------:R-:W-:-:S10]  /*0480*/  UISETP.NE.AND.EX UP2, UPT, UR5, URZ, UPT, UP2 ;  /* 0x000000ff0500728c */ /* 0x000fd4000bf45320 */
[----:B------:R-:W-:Y:S01]  /*0490*/  VOTEU.ANY UP1, P0 ;  /* 0x0000000000ff7886 */ /* 0x000fe20000020100 */
[----:B------:R-:W-:-:S04]  /*04a0*/  @!UP2 USEL UR4, URZ, 0xffffffff, UP1 ;  /* 0xffffffffff04a887 */ /* 0x000fc80008800000 */
[----:B------:R-:W-:-:S04]  /*04b0*/  ULOP3.LUT UR4, UR4, 0x1, URZ, 0xc0, !UPT ;  /* 0x0000000104047892 */ /* 0x000fc8000f8ec0ff */
[----:B------:R-:W-:-:S11]  /*04c0*/  UISETP.NE.U32.AND UP2, UPT, UR4, 0x1, UPT ;  /* 0x000000010400788c */ /* 0x000fd6000bf45070 */
.L_x_8:
[----:B-1----:R-:W1:Y:S01]  /*04d0*/  SHFL.IDX PT, R2, R169, RZ, 0x1f ;  /* 0x00001fffa9027589 */ /* 0x002e6200000e0000 */
[----:B------:R-:W-:-:S04]  /*04e0*/  UISETP.NE.AND UP1, UPT, UR8, 0x2, UPT ;  /* 0x000000020800788c */ /* 0x000fc8000bf25270 */
[----:B------:R-:W-:Y:S01]  /*04f0*/  USEL UR13, URZ, 0x1, UP1 ;  /* 0x00000001ff0d7887 */ /* 0x000fe20008800000 */
[----:B-1----:R-:W-:-:S13]  /*0500*/  ISETP.NE.AND P0, PT, R2, RZ, PT ;  /* 0x000000ff0200720c */ /* 0x002fda0003f05270 */
[----:B------:R-:W-:Y:S05]  /*0510*/  @P0 BRA `(.L_x_9) ;  /* 0x0000000400440947 */ /* 0x000fea0003800000 */
[----:B------:R-:W-:Y:S01]  /*0520*/  ELECT P0, URZ, PT ;  /* 0x0000000000ff782f */ /* 0x000fe20003800000 */
[----:B------:R-:W-:-:S12]  /*0530*/  BSSY.RECONVERGENT B0, `(.L_x_9) ;  /* 0x000004f000007945 */ /* 0x000fd80003800200 */
[----:B------:R-:W-:Y:S05]  /*0540*/  @!P0 BRA `(.L_x_10) ;  /* 0x0000000400348947 */ /* 0x000fea0003800000 */
[----:B------:R-:W1:Y:S01]  /*0550*/  S2UR UR5, SR_CgaCtaId ;  /* 0x00000000000579c3 */ /* 0x000e620000008800 */
[----:B------:R-:W-:Y:S01]  /*0560*/  UMOV UR6, 0x400 ;  /* 0x0000040000067882 */ /* 0x000fe20000000000 */
[----:B------:R-:W-:Y:S01]  /*0570*/  UMOV UR4, 0x1 ;  /* 0x0000000100047882 */ /* 0x000fe20000000000 */
[----:B-1----:R-:W-:Y:S02]  /*0580*/  ULEA UR5, UR5, UR6, 0x18 ;  /* 0x0000000605057291 */ /* 0x002fe4000f8ec0ff */
[----:B------:R-:W-:-:S04]  /*0590*/  UIADD3 UR6, UPT, UPT, -UR4, 0x100000, URZ ;  /* 0x0010000004067890 */ /* 0x000fc8000fffe1ff */
[----:B------:R-:W-:Y:S02]  /*05a0*/  USHF.L.U32 UR7, UR6, 0xb, URZ ;  /* 0x0000000b06077899 */ /* 0x000fe400080006ff */
[----:B------:R-:W-:Y:S01]  /*05b0*/  USHF.L.U32 UR6, UR6, 0x1, URZ ;  /* 0x0000000106067899 */ /* 0x000fe200080006ff */
[----:B------:R-:W1:Y:S11]  /*05c0*/  FENCE.VIEW.ASYNC.S ;  /* 0x00000000000073c6 */ /* 0x000e760000000000 */
[----:B-1----:R1:W3:Y:S01]  /*05d0*/  SYNCS.EXCH.64 URZ, [UR5], UR6 ;  /* 0x0000000605ff75b2 */ /* 0x0022e20008000100 */
[----:B------:R1:W4:Y:S01]  /*05e0*/  SYNCS.EXCH.64 URZ, [UR5+0x110], UR6 ;  /* 0x0001100605ff75b2 */ /* 0x0003220008000100 */
[----:B------:R1:W1:Y:S01]  /*05f0*/  SYNCS.EXCH.64 URZ, [UR5+0x8], UR6 ;  /* 0x0000080605ff75b2 */ /* 0x0002620008000100 */
        /* <DEDUP_REMOVED lines=65> */
[----:B---34-:R-:W-:Y:S01]  /*0a10*/  NOP ;  /* 0x0000000000007918 */ /* 0x018fe20000000000 */
.L_x_10:
[----:B-1----:R-:W-:Y:S05]  /*0a20*/  BSYNC.RECONVERGENT B0 ;  /* 0x0000000000007941 */ /* 0x002fea0003800200 */
.L_x_9:
[----:B------:R-:W1:Y:S01]  /*0a30*/  SHFL.IDX PT, R2, R169, RZ, 0x1f ;  /* 0x00001fffa9027589 */ /* 0x000e6200000e0000 */
[----:B------:R-:W-:Y:S01]  /*0a40*/  NOP ;  /* 0x0000000000007918 */ /* 0x000fe20000000000 */
[----:B-1----:R-:W-:-:S13]  /*0a50*/  ISETP.NE.AND P0, PT, R2, 0x1, PT ;  /* 0x000000010200780c */ /* 0x002fda0003f05270 */
[----:B------:R-:W-:Y:S05]  /*0a60*/  @P0 BRA `(.L_x_11) ;  /* 0x0000000000400947 */ /* 0x000fea0003800000 */
[----:B------:R-:W1:Y:S01]  /*0a70*/  S2UR UR6, SR_CgaCtaId ;  /* 0x00000000000679c3 */ /* 0x000e620000008800 */
[----:B------:R-:W-:Y:S01]  /*0a80*/  UMOV UR7, 0x400 ;  /* 0x0000040000077882 */ /* 0x000fe20000000000 */
[----:B------:R-:W-:Y:S01]  /*0a90*/  UMOV UR5, 0x20 ;  /* 0x0000002000057882 */ /* 0x000fe20000000000 */
[----:B------:R-:W-:Y:S01]  /*0aa0*/  UMOV UR4, 0x80 ;  /* 0x0000008000047882 */ /* 0x000fe20000000000 */
[----:B------:R-:W-:-:S04]  /*0ab0*/  UIADD3 UR10, UPT, UPT, -UR5, 0x100000, URZ ;  /* 0x00100000050a7890 */ /* 0x000fc8000fffe1ff */
[----:B------:R-:W-:Y:S02]  /*0ac0*/  USHF.L.U32 UR11, UR10, 0xb, URZ ;  /* 0x0000000b0a0b7899 */ /* 0x000fe400080006ff */
[----:B------:R-:W-:Y:S02]  /*0ad0*/  USHF.L.U32 UR10, UR10, 0x1, URZ ;  /* 0x000000010a0a7899 */ /* 0x000fe400080006ff */
[----:B------:R-:W-:-:S04]  /*0ae0*/  UIADD3 UR4, UPT, UPT, -UR4, 0x100000, URZ ;  /* 0x0010000004047890 */ /* 0x000fc8000fffe1ff */
[----:B------:R-:W-:Y:S02]  /*0af0*/  USHF.L.U32 UR5, UR4, 0xb, URZ ;  /* 0x0000000b04057899 */ /* 0x000fe400080006ff */
[----:B------:R-:W-:Y:S01]  /*0b00*/  USHF.L.U32 UR4, UR4, 0x1, URZ ;  /* 0x0000000104047899 */ /* 0x000fe200080006ff */
[----:B------:R-:W-:Y:S01]  /*0b10*/  ELECT P0, URZ, PT ;  /* 0x0000000000ff782f */ /* 0x000fe20003800000 */
[----:B-1----:R-:W-:Y:S01]  /*0b20*/  ULEA UR6, UR6, UR7, 0x18 ;  /* 0x0000000706067291 */ /* 0x002fe2000f8ec0ff */
[----:B------:R-:W1:Y:S11]  /*0b30*/  FENCE.VIEW.ASYNC.S ;  /* 0x00000000000073c6 */ /* 0x000e760000000000 */
[----:B-1----:R1:W3:Y:S01]  /*0b40*/  SYNCS.EXCH.64 URZ, [UR6+0x220], UR10 ;  /* 0x0002200a06ff75b2 */ /* 0x0022e20008000100 */
[----:B------:R1:W4:Y:S01]  /*0b50*/  SYNCS.EXCH.64 URZ, [UR6+0x228], UR4 ;  /* 0x0002280406ff75b2 */ /* 0x0003220008000100 */
[----:B------:R-:W-:Y:S01]  /*0b60*/  NOP ;  /* 0x0000000000007918 */ /* 0x000fe20000000000 */
.L_x_11:
[----:B------:R-:W2:Y:S01]  /*0b70*/  SHFL.IDX PT, R2, R169, RZ, 0x1f ;  /* 0x00001fffa9027589 */ /* 0x000ea200000e0000 */
[----:B------:R-:W-:Y:S01]  /*0b80*/  NOP ;  /* 0x0000000000007918 */ /* 0x000fe20000000000 */
[----:B--2---:R-:W-:-:S13]  /*0b90*/  ISETP.NE.AND P0, PT, R2, 0x3, PT ;  /* 0x000000030200780c */ /* 0x004fda0003f05270 */
[----:B------:R-:W-:Y:S05]  /*0ba0*/  @P0 BRA `(.L_x_12) ;  /* 0x0000000000300947 */ /* 0x000fea0003800000 */
[----:B-1----:R-:W1:Y:S01]  /*0bb0*/  S2UR UR5, SR_CgaCtaId ;  /* 0x00000000000579c3 */ /* 0x002e620000008800 */
[----:B------:R-:W-:Y:S01]  /*0bc0*/  UMOV UR6, 0x400 ;  /* 0x0000040000067882 */ /* 0x000fe20000000000 */
[----:B------:R-:W-:Y:S01]  /*0bd0*/  UMOV UR4, 0x20 ;  /* 0x0000002000047882 */ /* 0x000fe20000000000 */
[----:B------:R-:W-:Y:S01]  /*0be0*/  ELECT P0, URZ, PT ;  /* 0x0000000000ff782f */ /* 0x000fe20003800000 */
[----:B-1----:R-:W-:Y:S02]  /*0bf0*/  ULEA UR5, UR5, UR6, 0x18 ;  /* 0x0000000605057291 */ /* 0x002fe4000f8ec0ff */
[----:B------:R-:W-:-:S04]  /*0c00*/  UIADD3 UR6, UPT, UPT, -UR4, 0x100000, URZ ;  /* 0x0010000004067890 */ /* 0x000fc8000fffe1ff */
[----:B------:R-:W-:Y:S02]  /*0c10*/  USHF.L.U32 UR7, UR6, 0xb, URZ ;  /* 0x0000000b06077899 */ /* 0x000fe400080006ff */
[----:B------:R-:W-:Y:S01]  /*0c20*/  USHF.L.U32 UR6, UR6, 0x1, URZ ;  /* 0x0000000106067899 */ /* 0x000fe200080006ff */
[----:B------:R-:W1:Y:S11]  /*0c30*/  FENCE.VIEW.ASYNC.S ;  /* 0x00000000000073c6 */ /* 0x000e760000000000 */
[----:B-1----:R2:W1:Y:S01]  /*0c40*/  SYNCS.EXCH.64 URZ, [UR5+0x230], UR6 ;  /* 0x0002300605ff75b2 */ /* 0x0024620008000100 */
[----:B------:R2:W1:Y:S02]  /*0c50*/  SYNCS.EXCH.64 URZ, [UR5+0x238], UR6 ;  /* 0x0002380605ff75b2 */ /* 0x0004640008000100 */
[----:B--2---:R-:W-:Y:S01]  /*0c60*/  NOP ;  /* 0x0000000000007918 */ /* 0x004fe20000000000 */
.L_x_12:
[----:B------:R-:W2:Y:S01]  /*0c70*/  SHFL.IDX PT, R2, R169, RZ, 0x1f ;  /* 0x00001fffa9027589 */ /* 0x000ea200000e0000 */
[----:B------:R-:W-:Y:S01]  /*0c80*/  NOP ;  /* 0x0000000000007918 */ /* 0x000fe20000000000 */
[----:B--2---:R-:W-:-:S13]  /*0c90*/  ISETP.NE.AND P0, PT, R2, 0x4, PT ;  /* 0x000000040200780c */ /* 0x004fda0003f05270 */
[----:B------:R-:W-:Y:S05]  /*0ca0*/  @P0 BRA `(.L_x_13) ;  /* 0x00000000004c0947 */ /* 0x000fea0003800000 */
[----:B-1----:R-:W1:Y:S01]  /*0cb0*/  S2UR UR5, SR_CgaCtaId ;  /* 0x00000000000579c3 */ /* 0x002e620000008800 */
[----:B------:R-:W-:Y:S01]  /*0cc0*/  UMOV UR7, 0x100 ;  /* 0x0000010000077882 */ /* 0x000fe20000000000 */
[----:B------:R-:W-:Y:S01]  /*0cd0*/  UMOV UR6, 0x400 ;  /* 0x0000040000067882 */ /* 0x000fe20000000000 */
[----:B------:R-:W-:Y:S01]  /*0ce0*/  USEL UR7, UR7, 0xe0, UP2 ;  /* 0x000000e007077887 */ /* 0x000fe20009000000 */
[----:B------:R-:W-:Y:S01]  /*0cf0*/  UMOV UR4, 0x1 ;  /* 0x0000000100047882 */ /* 0x000fe20000000000 */
[----:B------:R-:W-:Y:S01]  /*0d00*/  ELECT P0, URZ, PT ;  /* 0x0000000000ff782f */ /* 0x000fe20003800000 */
[----:B------:R-:W-:-:S04]  /*0d10*/  UIADD3 UR10, UPT, UPT, -UR4, 0x100000, URZ ;  /* 0x00100000040a7890 */ /* 0x000fc8000fffe1ff */
[----:B------:R-:W-:Y:S02]  /*0d20*/  USHF.L.U32 UR11, UR10, 0xb, URZ ;  /* 0x0000000b0a0b7899 */ /* 0x000fe400080006ff */
[----:B------:R-:W-:Y:S02]  /*0d30*/  USHF.L.U32 UR10, UR10, 0x1, URZ ;  /* 0x000000010a0a7899 */ /* 0x000fe400080006ff */
[----:B-1----:R-:W-:Y:S02]  /*0d40*/  ULEA UR5, UR5, UR6, 0x18 ;  /* 0x0000000605057291 */ /* 0x002fe4000f8ec0ff */
[----:B------:R-:W-:-:S04]  /*0d50*/  UIADD3 UR6, UPT, UPT, -UR7, 0x100000, URZ ;  /* 0x0010000007067890 */ /* 0x000fc8000fffe1ff */
[----:B------:R-:W-:Y:S02]  /*0d60*/  USHF.L.U32 UR7, UR6, 0xb, URZ ;  /* 0x0000000b06077899 */ /* 0x000fe400080006ff */
[----:B------:R-:W-:Y:S01]  /*0d70*/  USHF.L.U32 UR6, UR6, 0x1, URZ ;  /* 0x0000000106067899 */ /* 0x000fe200080006ff */
[----:B------:R-:W1:Y:S03]  /*0d80*/  FENCE.VIEW.ASYNC.S ;  /* 0x00000000000073c6 */ /* 0x000e660000000000 */
[----:B-1----:R2:W1:Y:S08]  /*0d90*/  SYNCS.EXCH.64 URZ, [UR5+0x240], UR10 ;  /* 0x0002400a05ff75b2 */ /* 0x0024700008000100 */
[----:B------:R2:W1:Y:S01]  /*0da0*/  SYNCS.EXCH.64 URZ, [UR5+0x250], UR6 ;  /* 0x0002500605ff75b2 */ /* 0x0004620008000100 */
[----:B------:R2:W1:Y:S01]  /*0db0*/  SYNCS.EXCH.64 URZ, [UR5+0x248], UR10 ;  /* 0x0002480a05ff75b2 */ /* 0x0004620008000100 */
[----:B------:R2:W1:Y:S02]  /*0dc0*/  SYNCS.EXCH.64 URZ, [UR5+0x258], UR6 ;  /* 0x0002580605ff75b2 */ /* 0x0004640008000100 */
[----:B--2---:R-:W-:Y:S01]  /*0dd0*/  NOP ;  /* 0x0000000000007918 */ /* 0x004fe20000000000 */
.L_x_13:
[----:B------:R-:W2:Y:S01]  /*0de0*/  SHFL.IDX PT, R2, R169, RZ, 0x1f ;  /* 0x00001fffa9027589 */ /* 0x000ea200000e0000 */
[----:B------:R-:W-:Y:S01]  /*0df0*/  NOP ;  /* 0x0000000000007918 */ /* 0x000fe20000000000 */
[----:B--2---:R-:W-:-:S13]  /*0e00*/  ISETP.NE.AND P0, PT, R2, 0x5, PT ;  /* 0x000000050200780c */ /* 0x004fda0003f05270 */
[----:B------:R-:W-:Y:S05]  /*0e10*/  @P0 BRA `(.L_x_14) ;  /* 0x0000000000580947 */ /* 0x000fea0003800000 */
[----:B-1----:R-:W1:Y:S01]  /*0e20*/  S2UR UR6, SR_CgaCtaId ;  /* 0x00000000000679c3 */ /* 0x002e620000008800 */
        /* <DEDUP_REMOVED lines=12> */
[----:B-1----:R2:W1:Y:S01]  /*0ef0*/  SYNCS.EXCH.64 URZ, [UR6+0x260], UR10 ;  /* 0x0002600a06ff75b2 */ /* 0x0024620008000100 */
[----:B------:R2:W1:Y:S01]  /*0f00*/  SYNCS.EXCH.64 URZ, [UR6+0x280], UR4 ;  /* 0x0002800406ff75b2 */ /* 0x0004620008000100 */
[----:B------:R2:W1:Y:S01]  /*0f10*/  SYNCS.EXCH.64 URZ, [UR6+0x268], UR10 ;  /* 0x0002680a06ff75b2 */ /* 0x0004620008000100 */
[----:B------:R2:W1:Y:S01]  /*0f20*/  SYNCS.EXCH.64 URZ, [UR6+0x288], UR4 ;  /* 0x0002880406ff75b2 */ /* 0x0004620008000100 */
[----:B------:R2:W1:Y:S01]  /*0f30*/  SYNCS.EXCH.64 URZ, [UR6+0x270], UR10 ;  /* 0x0002700a06ff75b2 */ /* 0x0004620008000100 */
[----:B------:R2:W1:Y:S01]  /*0f40*/  SYNCS.EXCH.64 URZ, [UR6+0x290], UR4 ;  /* 0x0002900406ff75b2 */ /* 0x0004620008000100 */
[----:B------:R2:W1:Y:S01]  /*0f50*/  SYNCS.EXCH.64 URZ, [UR6+0x278], UR10 ;  /* 0x0002780a06ff75b2 */ /* 0x0004620008000100 */
[----:B------:R2:W1:Y:S02]  /*0f60*/  SYNCS.EXCH.64 URZ, [UR6+0x298], UR4 ;  /* 0x0002980406ff75b2 */ /* 0x0004640008000100 */
[----:B--2---:R-:W-:Y:S01]  /*0f70*/  NOP ;  /* 0x0000000000007918 */ /* 0x004fe20000000000 */
.L_x_14:
        /* <DEDUP_REMOVED lines=14> */
[----:B------:R2:W1:Y:S01]  /*1060*/  SYNCS.EXCH.64 URZ, [UR5+0x2b0], UR6 ;  /* 0x0002b00605ff75b2 */ /* 0x0004620008000100 */
[----:B------:R2:W1:Y:S01]  /*1070*/  SYNCS.EXCH.64 URZ, [UR5+0x2a8], UR6 ;  /* 0x0002a80605ff75b2 */ /* 0x0004620008000100 */
[----:B------:R2:W1:Y:S02]  /*1080*/  SYNCS.EXCH.64 URZ, [UR5+0x2b8], UR6 ;  /* 0x0002b80605ff75b2 */ /* 0x0004640008000100 */
[----:B--2---:R-:W-:Y:S01]  /*1090*/  NOP ;  /* 0x0000000000007918 */ /* 0x004fe20000000000 */
.L_x_15:
[----:B-1----:R-:W1:Y:S01]  /*10a0*/  S2UR UR5, SR_CTAID.X ;  /* 0x00000000000579c3 */ /* 0x002e620000002500 */
[----:B------:R-:W-:-:S05]  /*10b0*/  CS2R.32 R165, SR_CgaSize ;  /* 0x0000000000a57805 */ /* 0x000fca0000008a00 */
[----:B------:R-:W-:-:S05]  /*10c0*/  IMAD R165, R165, -0xa0, RZ ;  /* 0xffffff60a5a57824 */ /* 0x000fca00078e02ff */
[----:B------:R-:W-:-:S14]  /*10d0*/  R2UR UR7, R165 ;  /* 0x00000000a50772ca */ /* 0x000fdc00000e0000 */
[----:B------:R-:W2:Y:S01]  /*10e0*/  LDCU UR7, c[0x0][UR7+0x2b0] ;  /* 0x00005600070777ac */ /* 0x000ea20008000800 */
[----:B------:R-:W-:Y:S01]  /*10f0*/  NOP ;  /* 0x0000000000007918 */ /* 0x000fe20000000000 */
[----:B------:R-:W-:-:S05]  /*1100*/  CS2R.32 R165, SR_CgaSize ;  /* 0x0000000000a57805 */ /* 0x000fca0000008a00 */
[----:B------:R-:W-:-:S05]  /*1110*/  IMAD R165, R165, -0xa0, RZ ;  /* 0xffffff60a5a57824 */ /* 0x000fca00078e02ff */
[----:B------:R-:W-:-:S14]  /*1120*/  R2UR UR6, R165 ;  /* 0x00000000a50672ca */ /* 0x000fdc00000e0000 */
[----:B------:R-:W3:Y:S01]  /*1130*/  LDCU UR6, c[0x0][UR6+0x2b4] ;  /* 0x00005680060677ac */ /* 0x000ee20008000800 */
[----:B------:R-:W4:Y:S08]  /*1140*/  S2UR UR4, SR_CTAID.Y ;  /* 0x00000000000479c3 */ /* 0x000f300000002600 */
[----:B------:R-:W3:Y:S01]  /*1150*/  LDC R9, c[0x0][0xb24] ;  /* 0x0002c900ff097b82 */ /* 0x000ee20000000800 */
[----:B-1----:R-:W-:-:S02]  /*1160*/  I2FP.F32.U32 R5, UR5 ;  /* 0x0000000500057c45 */ /* 0x002fc40008201000 */
[----:B------:R-:W-:-:S05]  /*1170*/  CS2R.32 R3, SR_CgaSize ;  /* 0x0000000000037805 */ /* 0x000fca0000008a00 */
[----:B------:R-:W-:-:S06]  /*1180*/  IMAD R3, R3, -0xa0, RZ ;  /* 0xffffff6003037824 */ /* 0x000fcc00078e02ff */
[----:B------:R-:W1:Y:S01]  /*1190*/  LDC R3, c[0x0][R3+0x2a0] ;  /* 0x0000a80003037b82 */ /* 0x000e620000000800 */
[----:B------:R-:W-:Y:S01]  /*11a0*/  MOV R165, UR5 ;  /* 0x0000000500a57c02 */ /* 0x000fe20008000f00 */
[----:B--2---:R-:W-:Y:S01]  /*11b0*/  FMUL R5, R5, UR7 ;  /* 0x0000000705057c20 */ /* 0x004fe20008400000 */
[----:B----4-:R-:W-:Y:S02]  /*11c0*/  I2FP.F32.U32 R4, UR4 ;  /* 0x0000000400047c45 */ /* 0x010fe40008201000 */
[----:B------:R-:W-:-:S05]  /*11d0*/  CS2R.32 R2, SR_CgaSize ;  /* 0x0000000000027805 */ /* 0x000fca0000008a00 */
[----:B------:R-:W-:-:S06]  /*11e0*/  IMAD R2, R2, -0xa0, RZ ;  /* 0xffffff6002027824 */ /* 0x000fcc00078e02ff */
[----:B------:R-:W2:Y:S01]  /*11f0*/  LDC R2, c[0x0][R2+0x2a4] ;  /* 0x0000a90002027b82 */ /* 0x000ea20000000800 */
[----:B------:R-:W4:Y:S01]  /*1200*/  F2I.U32.TRUNC.NTZ R154, R5 ;  /* 0x00000005009a7305 */ /* 0x000f22000020f000 */
[----:B------:R-:W-:Y:S01]  /*1210*/  MOV R155, UR4 ;  /* 0x00000004009b7c02 */ /* 0x000fe20008000f00 */
[----:B---3--:R-:W-:-:S05]  /*1220*/  FMUL R4, R4, UR6 ;  /* 0x0000000604047c20 */ /* 0x008fca0008400000 */
[----:B------:R-:W-:Y:S01]  /*1230*/  BAR.SYNC.DEFER_BLOCKING 0x0 ;  /* 0x0000000000007b1d */ /* 0x000fe20000010000 */
[----:B------:R-:W-:-:S05]  /*1240*/  ISETP.GE.AND P0, PT, R9, 0x1, PT ;  /* 0x000000010900780c */ /* 0x000fca0003f06270 */
[----:B------:R-:W3:Y:S02]  /*1250*/  F2I.U32.TRUNC.NTZ R143, R4 ;  /* 0x00000004008f7305 */ /* 0x000ee4000020f000 */
[----:B------:R-:W2:Y:S01]  /*1260*/  S2UR UR36, SR_CTAID.Z ;  /* 0x00000000002479c3 */ /* 0x000ea20000002700 */
[----:B----4-:R-:W-:-:S05]  /*1270*/  IADD3 R154, PT, PT, -R154, RZ, RZ ;  /* 0x000000ff9a9a7210 */ /* 0x010fca0007ffe1ff */
[----:B-1----:R-:W-:Y:S01]  /*1280*/  IMAD R154, R3, R154, UR5 ;  /* 0x00000005039a7e24 */ /* 0x002fe2000f8e029a */
[----:B---3--:R-:W-:-:S05]  /*1290*/  IADD3 R143, PT, PT, -R143, RZ, RZ ;  /* 0x000000ff8f8f7210 */ /* 0x008fca0007ffe1ff */
[----:B--2---:R-:W-:Y:S01]  /*12a0*/  IMAD R143, R2, R143, UR4 ;  /* 0x00000004028f7e24 */ /* 0x004fe2000f8e028f */
[----:B------:R-:W-:Y:S06]  /*12b0*/  @!P0 BRA `(.L_x_16) ;  /* 0x0000000000b88947 */ /* 0x000fec0003800000 */
[----:B------:R-:W1:Y:S01]  /*12c0*/  LDC.64 R4, c[0x0][0xb18] ;  /* 0x0002c600ff047b82 */ /* 0x000e620000000a00 */
[----:B------:R-:W-:-:S07]  /*12d0*/  ISETP.NE.AND P0, PT, R9, 0x1, PT ;  /* 0x000000010900780c */ /* 0x000fce0003f05270 */
[----:B------:R-:W2:Y:S08]  /*12e0*/  LDC R10, c[0x0][0xb0c] ;  /* 0x0002c300ff0a7b82 */ /* 0x000eb00000000800 */
[----:B------:R-:W3:Y:S08]  /*12f0*/  LDC R11, c[0x0][0x370] ;  /* 0x0000dc00ff0b7b82 */ /* 0x000ef00000000800 */
[----:B------:R-:W4:Y:S01]  /*1300*/  LDC R12, c[0x0][0x374] ;  /* 0x0000dd00ff0c7b82 */ /* 0x000f220000000800 */
[----:B-1----:R-:W-:-:S07]  /*1310*/  ISETP.NE.AND P1, PT, R4, 0x1, PT ;  /* 0x000000010400780c */ /* 0x002fce0003f25270 */
[----:B------:R-:W3:Y:S01]  /*1320*/  LDC.64 R6, c[0x0][0xb10] ;  /* 0x0002c400ff067b82 */ /* 0x000ee20000000a00 */
[----:B--2---:R-:W-:-:S07]  /*1330*/  ISETP.NE.AND P2, PT, R10, 0x1, PT ;  /* 0x000000010a00780c */ /* 0x004fce0003f45270 */
[----:B------:R-:W1:Y:S08]  /*1340*/  LDC R8, c[0x0][0xb20] ;  /* 0x0002c800ff087b82 */ /* 0x000e700000000800 */
[----:B------:R-:W2:Y:S01]  /*1350*/  LDC.64 R2, c[0x0][0xb28] ;  /* 0x0002ca00ff027b82 */ /* 0x000ea20000000a00 */
[----:B----4-:R-:W-:-:S04]  /*1360*/  IMAD.HI.U32 R13, R12, R5, RZ ;  /* 0x000000050c0d7227 */ /* 0x010fc800078e00ff */
[----:B------:R-:W-:-:S04]  /*1370*/  IMAD.HI.U32 R5, R155, R5, RZ ;  /* 0x000000059b057227 */ /* 0x000fc800078e00ff */
[----:B---3--:R-:W-:-:S04]  /*1380*/  IMAD.HI.U32 R14, R11, R6, RZ ;  /* 0x000000060b0e7227 */ /* 0x008fc800078e00ff */
[----:B------:R-:W-:Y:S01]  /*1390*/  IMAD.HI.U32 R16, R165, R6, RZ ;  /* 0x00000006a5107227 */ /* 0x000fe200078e00ff */
[-C--:B------:R-:W-:Y:S02]  /*13a0*/  @P2 SHF.R.U32.HI R11, RZ, R7.reuse, R14 ;  /* 0x00000007ff0b2219 */ /* 0x080fe4000001160e */
[-C--:B-1----:R-:W-:Y:S02]  /*13b0*/  @P1 SHF.R.U32.HI R12, RZ, R8.reuse, R13 ;  /* 0x00000008ff0c1219 */ /* 0x082fe4000001160d */
[----:B------:R-:W-:Y:S02]  /*13c0*/  SHF.R.U32.HI R8, RZ, R8, R5 ;  /* 0x00000008ff087219 */ /* 0x000fe40000011605 */
[----:B------:R-:W-:Y:S02]  /*13d0*/  SHF.R.U32.HI R16, RZ, R7, R16 ;  /* 0x00000007ff107219 */ /* 0x000fe40000011610 */
[----:B------:R-:W-:Y:S01]  /*13e0*/  SEL R5, R155, R8, !P1 ;  /* 0x000000089b057207 */ /* 0x000fe20004800000 */
[----:B--2---:R-:W-:Y:S01]  /*13f0*/  IMAD.HI.U32 R14, R12, R2, RZ ;  /* 0x000000020c0e7227 */ /* 0x004fe200078e00ff */
[----:B------:R-:W-:-:S03]  /*1400*/  SEL R7, R165, R16, !P2 ;  /* 0x00000010a5077207 */ /* 0x000fc60005000000 */
[----:B------:R-:W-:Y:S01]  /*1410*/  IMAD.HI.U32 R6, R11, R2, RZ ;  /* 0x000000020b067227 */ /* 0x000fe200078e00ff */
[----:B------:R-:W-:-:S04]  /*1420*/  @P0 SHF.R.U32.HI R12, RZ, R3, R14 ;  /* 0x00000003ff0c0219 */ /* 0x000fc8000001160e */
[----:B------:R-:W-:Y:S01]  /*1430*/  @P0 SHF.R.U32.HI R11, RZ, R3, R6 ;  /* 0x00000003ff0b0219 */ /* 0x000fe20000011606 */
[----:B------:R-:W-:-:S04]  /*1440*/  IMAD R12, R12, R9, RZ ;  /* 0x000000090c0c7224 */ /* 0x000fc800078e02ff */
[----:B------:R-:W-:Y:S01]  /*1450*/  IMAD R6, R11, R9, RZ ;  /* 0x000000090b067224 */ /* 0x000fe200078e02ff */
[----:B------:R-:W-:-:S04]  /*1460*/  ISETP.GE.AND P1, PT, R5, R12, PT ;  /* 0x0000000c0500720c */ /* 0x000fc80003f26270 */
[----:B------:R-:W-:Y:S01]  /*1470*/  ISETP.GE.OR P1, PT, R7, R6, P1 ;  /* 0x000000060700720c */ /* 0x000fe20000f26670 */
[----:B------:R-:W-:-:S05]  /*1480*/  IMAD.HI.U32 R6, R5, R2, RZ ;  /* 0x0000000205067227 */ /* 0x000fca00078e00ff */
[----:B------:R-:W-:-:S04]  /*1490*/  SHF.R.U32.HI R6, RZ, R3, R6 ;  /* 0x00000003ff067219 */ /* 0x000fc80000011606 */
[----:B------:R-:W-:-:S03]  /*14a0*/  SEL R6, R5, R6, !P0 ;  /* 0x0000000605067207 */ /* 0x000fc60004000000 */
[----:B------:R-:W-:Y:S01]  /*14b0*/  @!P1 IMAD.HI.U32 R8, R7, R2, RZ ;  /* 0x0000000207089227 */ /* 0x000fe200078e00ff */
[----:B------:R-:W-:-:S04]  /*14c0*/  IADD3 R2, PT, PT, -R6, RZ, RZ ;  /* 0x000000ff06027210 */ /* 0x000fc80007ffe1ff */
[----:B------:R-:W-:Y:S01]  /*14d0*/  @!P1 SHF.R.U32.HI R8, RZ, R3, R8 ;  /* 0x00000003ff089219 */ /* 0x000fe20000011608 */
[----:B------:R-:W-:-:S03]  /*14e0*/  IMAD R2, R9, R2, R5 ;  /* 0x0000000209027224 */ /* 0x000fc600078e0205 */
[----:B------:R-:W-:Y:S02]  /*14f0*/  @!P1 SEL R3, R7, R8, !P0 ;  /* 0x0000000807039207 */ /* 0x000fe40004000000 */
[----:B------:R-:W-:-:S03]  /*1500*/  IADD3 R8, PT, PT, -R5, RZ, RZ ;  /* 0x000000ff05087210 */ /* 0x000fc60007ffe1ff */
[--C-:B------:R-:W-:Y:S02]  /*1510*/  @!P1 IMAD.IADD R6, R6, 0x1, -R3.reuse ;  /* 0x0000000106069824 */ /* 0x100fe400078e0a03 */
[----:B------:R-:W-:Y:S01]  /*1520*/  @!P1 IMAD R3, R2, R11, R3 ;  /* 0x0000000b02039224 */ /* 0x000fe200078e0203 */
[----:B------:R-:W-:Y:S01]  /*1530*/  IADD3 R2, PT, PT, -R7, RZ, RZ ;  /* 0x000000ff07027210 */ /* 0x000fe20007ffe1ff */
[----:B------:R-:W-:Y:S02]  /*1540*/  @!P1 IMAD R5, R6, R9, R7 ;  /* 0x0000000906059224 */ /* 0x000fe400078e0207 */
[----:B------:R-:W-:Y:S02]  /*1550*/  IMAD R8, R4, R8, R155 ;  /* 0x0000000804087224 */ /* 0x000fe400078e029b */
[----:B------:R-:W-:Y:S02]  /*1560*/  @!P1 IMAD.MOV.U32 R7, RZ, RZ, R3 ;  /* 0x000000ffff079224 */ /* 0x000fe400078e0003 */
[----:B------:R-:W-:-:S02]  /*1570*/  IMAD R2, R10, R2, R165 ;  /* 0x000000020a027224 */ /* 0x000fc400078e02a5 */
[----:B------:R-:W-:Y:S02]  /*1580*/  IMAD R155, R5, R4, R8 ;  /* 0x00000004059b7224 */ /* 0x000fe400078e0208 */
[----:B------:R-:W-:Y:S02]  /*1590*/  IMAD R165, R7, R10, R2 ;  /* 0x0000000a07a57224 */ /* 0x000fe400078e0202 */
.L_x_16:
[----:B------:R-:W1:Y:S01]  /*15a0*/  LDCU UR4, c[0x0][0xb30] ;  /* 0x00016600ff0477ac */ /* 0x000e620008000800 */
[----:B------:R-:W2:Y:S08]  /*15b0*/  S2UR UR37, SR_CgaCtaId ;  /* 0x00000000002579c3 */ /* 0x000eb00000008800 */
[----:B------:R-:W3:Y:S01]  /*15c0*/  LDC R72, c[0x0][0xb24] ;  /* 0x0002c900ff487b82 */ /* 0x000ee20000000800 */
[----:B-1----:R-:W-:-:S09]  /*15d0*/  UISETP.NE.AND UP1, UPT, UR4, 0x1, UPT ;  /* 0x000000010400788c */ /* 0x002fd2000bf25270 */
[----:B--2---:R-:W-:Y:S05]  /*15e0*/  BRA.U UP1, `(.L_x_17) ;  /* 0x0000000101407547 */ /* 0x004fea000b800000 */
[----:B------:R-:W1:Y:S08]  /*15f0*/  LDC.64 R4, c[0x0][0xb10] ;  /* 0x0002c400ff047b82 */ /* 0x000e700000000a00 */
[----:B------:R-:W2:Y:S08]  /*1600*/  LDC.64 R2, c[0x0][0xb18] ;  /* 0x0002c600ff027b82 */ /* 0x000eb00000000a00 */
[----:B------:R-:W4:Y:S08]  /*1610*/  LDC R6, c[0x0][0xb20] ;  /* 0x0002c800ff067b82 */ /* 0x000f300000000800 */
[----:B------:R-:W3:Y:S01]  /*1620*/  LDC R8, c[0x0][0xb0c] ;  /* 0x0002c300ff087b82 */ /* 0x000ee20000000800 */
[----:B-1----:R-:W-:-:S05]  /*1630*/  IMAD.HI.U32 R4, R165, R4, RZ ;  /* 0x00000004a5047227 */ /* 0x002fca00078e00ff */
[----:B------:R-:W-:Y:S01]  /*1640*/  SHF.R.U32.HI R4, RZ, R5, R4 ;  /* 0x00000005ff047219 */ /* 0x000fe20000011604 */
[----:B--2---:R-:W-:Y:S01]  /*1650*/  IMAD.HI.U32 R3, R155, R3, RZ ;  /* 0x000000039b037227 */ /* 0x004fe200078e00ff */
[----:B------:R-:W-:-:S04]  /*1660*/  ISETP.NE.AND P0, PT, R2, 0x1, PT ;  /* 0x000000010200780c */ /* 0x000fc80003f05270 */
[----:B----4-:R-:W-:-:S04]  /*1670*/  SHF.R.U32.HI R6, RZ, R6, R3 ;  /* 0x00000006ff067219 */ /* 0x010fc80000011603 */
[----:B------:R-:W-:Y:S02]  /*1680*/  SEL R3, R155, R6, !P0 ;  /* 0x000000069b037207 */ /* 0x000fe40004000000 */
[----:B---3--:R-:W-:-:S04]  /*1690*/  ISETP.NE.AND P1, PT, R8, 0x1, PT ;  /* 0x000000010800780c */ /* 0x008fc80003f25270 */
[----:B------:R-:W-:-:S05]  /*16a0*/  SEL R4, R165, R4, !P1 ;  /* 0x00000004a5047207 */ /* 0x000fca0004800000 */
[----:B------:R-:W-:Y:S02]  /*16b0*/  IMAD.IADD R5, R3, 0x1, -R4 ;  /* 0x0000000103057824 */ /* 0x000fe400078e0a04 */
[----:B------:R-:W-:Y:S02]  /*16c0*/  IMAD.IADD R3, R4, 0x1, -R3 ;  /* 0x0000000104037824 */ /* 0x000fe400078e0a03 */
[----:B------:R-:W-:Y:S02]  /*16d0*/  IMAD R165, R5, R8, R165 ;  /* 0x0000000805a57224 */ /* 0x000fe400078e02a5 */
[----:B------:R-:W-:-:S07]  /*16e0*/  IMAD R155, R3, R2, R155 ;  /* 0x00000002039b7224 */ /* 0x000fce00078e029b */
.L_x_17:
[----:B------:R-:W-:Y:S01]  /*16f0*/  BAR.SYNC.DEFER_BLOCKING 0x0 ;  /* 0x0000000000007b1d */ /* 0x000fe20000010000 */
[----:B------:R-:W-:Y:S01]  /*1700*/  UISETP.NE.AND UP1, UPT, UR8, 0x2, UPT ;  /* 0x000000020800788c */ /* 0x000fe2000bf25270 */
[----:B------:R-:W-:Y:S02]  /*1710*/  ISETP.NE.OR P5, PT, R0, 0x2, !P5 ;  /* 0x000000020000780c */ /* 0x000fe40006fa5670 */
[----:B------:R-:W-:-:S06]  /*1720*/  LOP3.LUT R2, R166, 0x1f, RZ, 0xc0, !PT ;  /* 0x0000001fa6027812 */ /* 0x000fcc00078ec0ff */
[----:B------:R-:W-:Y:S05]  /*1730*/  BRA.U UP1, `(.L_x_18) ;  /* 0x0000002101947547 */ /* 0x000fea000b800000 */
[----:B------:R-:W1:Y:S01]  /*1740*/  LDCU UR13, c[0x0][0x38c] ;  /* 0x00007180ff0d77ac */ /* 0x000e620008000800 */
[----:B------:R-:W2:Y:S01]  /*1750*/  LDC R9, c[0x0][0x370] ;  /* 0x0000dc00ff097b82 */ /* 0x000ea20000000800 */
[----:B------:R-:W-:Y:S01]  /*1760*/  PLOP3.LUT P1, PT, PT, PT, UP2, 0x80, 0x8 ;  /* 0x000000000008781c */ /* 0x000fe20003f2f028 */
[----:B------:R-:W-:Y:S01]  /*1770*/  IMAD.MOV.U32 R15, RZ, RZ, 0x1 ;  /* 0x00000001ff0f7424 */ /* 0x000fe200078e00ff */
[----:B------:R-:W-:Y:S01]  /*1780*/  ISETP.EQ.OR P4, PT, R2, RZ, P5 ;  /* 0x000000ff0200720c */ /* 0x000fe20002f82670 */
[----:B------:R-:W-:Y:S01]  /*1790*/  IMAD.MOV.U32 R14, RZ, RZ, RZ ;  /* 0x000000ffff0e7224 */ /* 0x000fe200078e00ff */
[----:B------:R-:W-:Y:S02]  /*17a0*/  PLOP3.LUT P1, PT, P1, PT, PT, 0x8, 0x80 ;  /* 0x000000000080781c */ /* 0x000fe40000f2e170 */
[----:B------:R-:W-:Y:S01]  /*17b0*/  CS2R R12, SRZ ;  /* 0x00000000000c7805 */ /* 0x000fe2000001ff00 */
[----:B------:R-:W-:Y:S01]  /*17c0*/  IMAD.MOV.U32 R10, RZ, RZ, 0x1 ;  /* 0x00000001ff0a7424 */ /* 0x000fe200078e00ff */
[----:B------:R-:W4:Y:S01]  /*17d0*/  LDC R0, c[0x0][0x374] ;  /* 0x0000dd00ff007b82 */ /* 0x000f220000000800 */
[----:B------:R-:W2:Y:S01]  /*17e0*/  LDCU.64 UR22, c[0x0][0x348] ;  /* 0x00006900ff1677ac */ /* 0x000ea20008000a00 */
[----:B------:R-:W-:Y:S01]  /*17f0*/  UMOV UR6, URZ ;  /* 0x000000ff00067c82 */ /* 0x000fe20008000000 */
[----:B-1----:R-:W-:-:S04]  /*1800*/  UIADD3 UR5, UPT, UPT, UR13, 0x1f, URZ ;  /* 0x0000001f0d057890 */ /* 0x002fc8000fffe0ff */
[----:B------:R-:W-:-:S04]  /*1810*/  USHF.R.S32.HI UR4, URZ, 0x1f, UR5 ;  /* 0x0000001fff047899 */ /* 0x000fc80008011405 */
[----:B------:R-:W-:-:S04]  /*1820*/  ULEA.HI UR4, UR4, UR5, URZ, 0x5 ;  /* 0x0000000504047291 */ /* 0x000fc8000f8f28ff */
[----:B------:R-:W-:Y:S02]  /*1830*/  USHF.R.S32.HI UR15, URZ, 0x5, UR4 ;  /* 0x00000005ff0f7899 */ /* 0x000fe40008011404 */
[----:B------:R-:W-:Y:S02]  /*1840*/  UIADD3 UR4, UPT, UPT, UR13, -0x1, URZ ;  /* 0xffffffff0d047890 */ /* 0x000fe4000fffe0ff */
[----:B------:R-:W-:Y:S02]  /*1850*/  UISETP.LT.U32.AND UP0, UPT, UR15, 0x22, UPT ;  /* 0x000000220f00788c */ /* 0x000fe4000bf01070 */
[----:B------:R-:W-:Y:S02]  /*1860*/  UISETP.GE.U32.AND UP1, UPT, UR4, -0x3f, UPT ;  /* 0xffffffc10400788c */ /* 0x000fe4000bf26070 */
[----:B------:R-:W-:Y:S02]  /*1870*/  USEL UR14, UR15, 0x22, UP0 ;  /* 0x000000220f0e7887 */ /* 0x000fe40008000000 */
[----:B------:R-:W-:-:S02]  /*1880*/  UIADD3 UR13, UPT, UPT, UR13, 0x3e, URZ ;  /* 0x0000003e0d0d7890 */ /* 0x000fc4000fffe0ff */
[----:B------:R-:W-:Y:S02]  /*1890*/  UIADD3 UR5, UPT, UPT, UR14, -0x1, URZ ;  /* 0xffffffff0e057890 */ /* 0x000fe4000fffe0ff */
[----:B------:R-:W-:-:S03]  /*18a0*/  UIADD3 UR7, UPT, UPT, UR15, -UR14, URZ ;  /* 0x8000000e0f077290 */ /* 0x000fc6000fffe0ff */
[----:B------:R-:W-:-:S04]  /*18b0*/  @UP1 UIADD3 UR5, UPT, UPT, UR14, URZ, URZ ;  /* 0x000000ff0e051290 */ /* 0x000fc8000fffe0ff */
[----:B--2---:R-:W-:-:S12]  /*18c0*/  UIADD3 UR5, UPT, UPT, UR5, 0x1, URZ ;  /* 0x0000000105057890 */ /* 0x004fd8000fffe0ff */
.L_x_36:
[----:B------:R-:W-:Y:S01]  /*18d0*/  UISETP.NE.AND UP0, UPT, UR37, URZ, UPT ;  /* 0x000000ff2500728c */ /* 0x000fe2000bf05270 */
[----:B------:R-:W1:Y:S08]  /*18e0*/  S2UR UR37, SR_CgaCtaId ;  /* 0x00000000002579c3 */ /* 0x000e700000008800 */
[----:B------:R-:W-:Y:S05]  /*18f0*/  BRA.U UP0, `(.L_x_19) ;  /* 0x0000000100347547 */ /* 0x000fea000b800000 */
[----:B------:R-:W2:Y:S01]  /*1900*/  S2R R2, SR_CgaCtaId ;  /* 0x0000000000027919 */ /* 0x000ea20000008800 */
[----:B------:R-:W-:-:S04]  /*1910*/  MOV R3, 0x400 ;  /* 0x0000040000037802 */ /* 0x000fc80000000f00 */
[----:B--2---:R-:W-:Y:S02]  /*1920*/  LEA R3, R2, R3, 0x18 ;  /* 0x0000000302037211 */ /* 0x004fe400078ec0ff */
[----:B------:R-:W-:-:S03]  /*1930*/  SHF.L.U32 R2, R10, 0x1f, RZ ;  /* 0x0000001f0a027819 */ /* 0x000fc600000006ff */
[----:B------:R-:W-:-:S04]  /*1940*/  IMAD R3, R12, 0x8, R3 ;  /* 0x000000080c037824 */ /* 0x000fc800078e0203 */
[----:B------:R-:W2:Y:S02]  /*1950*/  SYNCS.PHASECHK.TRANS64.TRYWAIT P0, [R3+URZ+0x2b0], R2 ;  /* 0x0002b002030075a7 */ /* 0x000ea400080011ff */
[----:B--2---:R-:W-:Y:S05]  /*1960*/  @!P0 BRA `(.L_x_20) ;  /* 0x0000006000d48947 */ /* 0x004fea0003800000 */
.L_x_126:
[----:B------:R-:W-:Y:S01]  /*1970*/  VIADD R12, R12, 0x1 ;  /* 0x000000010c0c7836 */ /* 0x000fe20000000000 */
[----:B------:R2:W-:Y:S04]  /*1980*/  SYNCS.ARRIVE.TRANS64.A1T0 RZ, [R3+URZ+0x2a0], RZ ;  /* 0x0002a0ff03ff79a7 */ /* 0x0005e800081000ff */
[----:B------:R-:W-:-:S04]  /*1990*/  ISETP.NE.AND P0, PT, R12, 0x2, PT ;  /* 0x000000020c00780c */ /* 0x000fc80003f05270 */
[----:B------:R-:W-:Y:S02]  /*19a0*/  SEL R12, R12, RZ, P0 ;  /* 0x000000ff0c0c7207 */ /* 0x000fe40000000000 */
[----:B--2---:R-:W-:-:S04]  /*19b0*/  SEL R3, RZ, 0x1, P0 ;  /* 0x00000001ff037807 */ /* 0x004fc80000000000 */
[----:B------:R-:W-:-:S07]  /*19c0*/  LOP3.LUT R10, R10, R3, RZ, 0x3c, !PT ;  /* 0x000000030a0a7212 */ /* 0x000fce00078e3cff */
.L_x_19:
[----:B------:R-:W-:Y:S01]  /*19d0*/  UMOV UR4, 0x400 ;  /* 0x0000040000047882 */ /* 0x000fe20000000000 */
[----:B------:R-:W-:Y:S01]  /*19e0*/  SHF.L.U32 R2, R15, 0x1f, RZ ;  /* 0x0000001f0f027819 */ /* 0x000fe200000006ff */
[----:B-1----:R-:W-:Y:S01]  /*19f0*/  ULEA UR4, UR37, UR4, 0x18 ;  /* 0x0000000425047291 */ /* 0x002fe2000f8ec0ff */
[----:B------:R-:W-:Y:S01]  /*1a00*/  R2UR UR34, R165 ;  /* 0x00000000a52272ca */ /* 0x000fe200000e0000 */
[----:B------:R-:W-:Y:S01]  /*1a10*/  UISETP.GE.U32.AND UP0, UPT, UR13, 0x3f, UPT ;  /* 0x0000003f0d00788c */ /* 0x000fe2000bf06070 */
[----:B------:R-:W-:Y:S01]  /*1a20*/  R2UR UR10, R155 ;  /* 0x000000009b0a72ca */ /* 0x000fe200000e0000 */
[----:B------:R-:W-:Y:S01]  /*1a30*/  ULEA UR8, UR6, UR4, 0x3 ;  /* 0x0000000406087291 */ /* 0x000fe2000f8e18ff */
[----:B------:R-:W-:-:S08]  /*1a40*/  UMOV UR24, URZ ;  /* 0x000000ff00187c82 */ /* 0x000fd00008000000 */
[----:B------:R1:W2:Y:S01]  /*1a50*/  SYNCS.PHASECHK.TRANS64.TRYWAIT P0, [UR8+0x110], R2 ;  /* 0x00011002ff0075a7 */ /* 0x0002a20008001108 */
[----:B------:R-:W-:Y:S02]  /*1a60*/  USHF.L.U32 UR34, UR34, 0x7, URZ ;  /* 0x0000000722227899 */ /* 0x000fe400080006ff */
[----:B------:R-:W-:Y:S01]  /*1a70*/  USHF.L.U32 UR10, UR10, 0x6, URZ ;  /* 0x000000060a0a7899 */ /* 0x000fe200080006ff */
[----:B------:R-:W-:Y:S11]  /*1a80*/  BRA.U !UP0, `(.L_x_21) ;  /* 0x0000000108a87547 */ /* 0x000ff6000b800000 */
[----:B------:R-:W-:Y:S01]  /*1a90*/  UMOV UR16, URZ ;  /* 0x000000ff00107c82 */ /* 0x000fe20008000000 */
[----:B------:R-:W-:-:S05]  /*1aa0*/  UMOV UR17, UR6 ;  /* 0x0000000600117c82 */ /* 0x000fca0008000000 */
.L_x_26:
[----:B-1----:R-:W-:Y:S01]  /*1ab0*/  ULEA UR33, UR17, UR4, 0x3 ;  /* 0x0000000411217291 */ /* 0x002fe2000f8e18ff */
[----:B--2---:R-:W-:Y:S01]  /*1ac0*/  @!P5 MOV R3, 0x1800 ;  /* 0x000018000003d802 */ /* 0x004fe20000000f00 */
[----:B--2---:R-:W-:Y:S10]  /*1ad0*/  @P0 BRA `(.L_x_22) ;  /* 0x00000000000c0947 */ /* 0x004ff40003800000 */
[----:B------:R-:W-:-:S04]  /*1ae0*/  SHF.L.U32 R5, R15, 0x1f, RZ ;  /* 0x0000001f0f057819 */ /* 0x000fc800000006ff */
[----:B------:R-:W2:Y:S02]  /*1af0*/  SYNCS.PHASECHK.TRANS64.TRYWAIT P0, [UR33+0x110], R5 ;  /* 0x00011005ff0075a7 */ /* 0x000ea40008001121 */
[----:B--2---:R-:W-:Y:S05]  /*1b00*/  @!P0 BRA `(.L_x_23) ;  /* 0x0000006000808947 */ /* 0x004fea0003800000 */
.L_x_22:
[----:B------:R2:W-:Y:S01]  /*1b10*/  @!P5 SYNCS.ARRIVE.TRANS64 RZ, [UR33], R3 ;  /* 0x00000003ffffd9a7 */ /* 0x0005e20008000021 */
[----:B------:R-:W-:Y:S04]  /*1b20*/  BSSY.RECONVERGENT B0, `(.L_x_24) ;  /* 0x0000003000007945 */ /* 0x000fe80003800200 */
[----:B------:R-:W-:Y:S05]  /*1b30*/  @P4 BRA `(.L_x_25) ;  /* 0x0000000000044947 */ /* 0x000fea0003800000 */
[----:B------:R-:W-:Y:S05]  /*1b40*/  BPT.TRAP 0x1 ;  /* 0x000000040000795c */ /* 0x000fea0000300000 */
.L_x_25:
[----:B------:R-:W-:Y:S05]  /*1b50*/  BSYNC.RECONVERGENT B0 ;  /* 0x0000000000007941 */ /* 0x000fea0003800200 */
.L_x_24:
[----:B------:R-:W-:Y:S02]  /*1b60*/  UIADD3 UR6, UPT, UPT, UR17, 0x1, URZ ;  /* 0x0000000111067890 */ /* 0x000fe4000fffe0ff */
[----:B------:R-:W-:Y:S02]  /*1b70*/  ULEA UR32, UR17, UR4, 0xc ;  /* 0x0000000411207291 */ /* 0x000fe4000f8e60ff */
[----:B------:R-:W-:Y:S02]  /*1b80*/  UISETP.NE.AND UP0, UPT, UR6, 0x22, UPT ;  /* 0x000000220600788c */ /* 0x000fe4000bf05270 */
[----:B------:R-:W-:Y:S02]  /*1b90*/  UIADD3 UR26, UP1, UPT, UR22, 0x80, URZ ;  /* 0x00000080161a7890 */ /* 0x000fe4000ff3e0ff */
[----:B------:R-:W-:Y:S02]  /*1ba0*/  USEL UR9, URZ, 0x1, UP0 ;  /* 0x00000001ff097887 */ /* 0x000fe40008000000 */
[----:B------:R-:W-:-:S02]  /*1bb0*/  USEL UR6, UR6, URZ, UP0 ;  /* 0x000000ff06067287 */ /* 0x000fc40008000000 */
[----:B------:R-:W-:Y:S02]  /*1bc0*/  UIADD3 UR20, UP0, UPT, UR22, 0x180, URZ ;  /* 0x0000018016147890 */ /* 0x000fe4000ff1e0ff */
[----:B------:R-:W-:Y:S01]  /*1bd0*/  ULEA UR8, UR6, UR4, 0x3 ;  /* 0x0000000406087291 */ /* 0x000fe2000f8e18ff */
[----:B------:R-:W-:Y:S01]  /*1be0*/  LOP3.LUT R15, R15, UR9, RZ, 0x3c, !PT ;  /* 0x000000090f0f7c12 */ /* 0x000fe2000f8e3cff */
[----:B------:R-:W-:Y:S02]  /*1bf0*/  USHF.L.U32 UR35, UR16, 0x5, URZ ;  /* 0x0000000510237899 */ /* 0x000fe400080006ff */
[----:B------:R-:W-:Y:S01]  /*1c00*/  UIADD3.X UR27, UPT, UPT, URZ, UR23, URZ, UP1, !UPT ;  /* 0x00000017ff1b7290 */ /* 0x000fe20008ffe4ff */
[----:B-1----:R-:W-:Y:S01]  /*1c10*/  SHF.L.U32 R2, R15, 0x1f, RZ ;  /* 0x0000001f0f027819 */ /* 0x002fe200000006ff */
[----:B------:R-:W-:Y:S02]  /*1c20*/  UIADD3 UR32, UPT, UPT, UR32, 0x4600, URZ ;  /* 0x0000460020207890 */ /* 0x000fe4000fffe0ff */
[----:B------:R-:W-:Y:S01]  /*1c30*/  UIADD3.X UR21, UPT, UPT, URZ, UR23, URZ, UP0, !UPT ;  /* 0x00000017ff157290 */ /* 0x000fe200087fe4ff */
[----:B------:R1:W1:Y:S01]  /*1c40*/  SYNCS.PHASECHK.TRANS64.TRYWAIT P0, [UR8+0x110], R2 ;  /* 0x00011002ff0075a7 */ /* 0x0002620008001108 */
[----:B------:R-:W-:Y:S01]  /*1c50*/  ULEA UR8, UR17, UR4, 0xb ;  /* 0x0000000411087291 */ /* 0x000fe2000f8e58ff */
[----:B------:R-:W-:Y:S01]  /*1c60*/  UMOV UR18, 0x0 ;  /* 0x0000000000127882 */ /* 0x000fe20000000000 */
[----:B------:R-:W-:-:S02]  /*1c70*/  UMOV UR19, 0x10000000 ;  /* 0x1000000000137882 */ /* 0x000fc40000000000 */
[----:B------:R-:W-:Y:S01]  /*1c80*/  UIADD3 UR8, UPT, UPT, UR8, 0x26600, URZ ;  /* 0x0002660008087890 */ /* 0x000fe2000fffe0ff */
[----:B------:R1:W-:Y:S01]  /*1c90*/  UTMALDG.3D [UR32], [UR26], desc[UR18] ;  /* 0x000012201a0075b4 */ /* 0x0003e20008011000 */
[----:B------:R-:W-:Y:S01]  /*1ca0*/  UMOV UR12, UR36 ;  /* 0x00000024000c7c82 */ /* 0x000fe20008000000 */
[----:B------:R-:W-:Y:S01]  /*1cb0*/  UMOV UR9, UR33 ;  /* 0x0000002100097c82 */ /* 0x000fe20008000000 */
[----:B------:R-:W-:Y:S01]  /*1cc0*/  UMOV UR11, UR35 ;  /* 0x00000023000b7c82 */ /* 0x000fe20008000000 */
[----:B------:R-:W-:Y:S01]  /*1cd0*/  UIADD3 UR16, UPT, UPT, UR16, 0x1, URZ ;  /* 0x0000000110107890 */ /* 0x000fe2000fffe0ff */
[----:B------:R-:W-:Y:S01]  /*1ce0*/  UMOV UR24, UR5 ;  /* 0x0000000500187c82 */ /* 0x000fe20008000000 */
[----:B------:R-:W-:Y:S02]  /*1cf0*/  UMOV UR17, UR6 ;  /* 0x0000000600117c82 */ /* 0x000fe40008000000 */
[----:B------:R1:W-:Y:S01]  /*1d00*/  UTMALDG.3D [UR8], [UR20], desc[UR18] ;  /* 0x00001208140075b4 */ /* 0x0003e20008011000 */
[----:B------:R-:W-:-:S09]  /*1d10*/  UISETP.NE.AND UP0, UPT, UR16, UR5, UPT ;  /* 0x000000051000728c */ /* 0x000fd2000bf05270 */
[----:B------:R-:W-:Y:S05]  /*1d20*/  BRA.U UP0, `(.L_x_26) ;  /* 0xfffffffd00607547 */ /* 0x000fea000b83ffff */
.L_x_21:
[----:B-1----:R-:W-:Y:S01]  /*1d30*/  ULEA UR8, UR6, UR4, 0x3 ;  /* 0x0000000406087291 */ /* 0x002fe2000f8e18ff */
[----:B------:R-:W-:Y:S01]  /*1d40*/  SHF.L.U32 R2, R15, 0x1f, RZ ;  /* 0x0000001f0f027819 */ /* 0x000fe200000006ff */
[----:B------:R-:W-:Y:S01]  /*1d50*/  @!P1 SYNCS.ARRIVE.TRANS64.A1T0 RZ, [UR4+0x238], RZ ;  /* 0x000238ffffff99a7 */ /* 0x000fe20008100004 */
[----:B------:R-:W-:-:S06]  /*1d60*/  UISETP.GT.AND UP0, UPT, UR15, UR14, UPT ;  /* 0x0000000e0f00728c */ /* 0x000fcc000bf04270 */
[----:B--2---:R1:W2:Y:S03]  /*1d70*/  SYNCS.PHASECHK.TRANS64.TRYWAIT P0, [UR8+0x110], R2 ;  /* 0x00011002ff0075a7 */ /* 0x0042a60008001108 */
[----:B------:R-:W-:Y:S05]  /*1d80*/  BRA.U !UP0, `(.L_x_27) ;  /* 0x0000000108ac7547 */ /* 0x000fea000b800000 */
[----:B------:R-:W-:Y:S01]  /*1d90*/  UIADD3 UR21, UPT, UPT, UR7, UR24, URZ ;  /* 0x0000001807157290 */ /* 0x000fe2000fffe0ff */
[----:B------:R-:W-:-:S11]  /*1da0*/  UMOV UR25, UR6 ;  /* 0x0000000600197c82 */ /* 0x000fd60008000000 */
.L_x_32:
[----:B-1----:R-:W-:Y:S01]  /*1db0*/  ULEA UR17, UR25, UR4, 0x3 ;  /* 0x0000000419117291 */ /* 0x002fe2000f8e18ff */
[----:B--2---:R-:W-:Y:S01]  /*1dc0*/  @!P5 MOV R3, 0x1800 ;  /* 0x000018000003d802 */ /* 0x004fe20000000f00 */
[----:B--2---:R-:W-:Y:S10]  /*1dd0*/  @P0 BRA `(.L_x_28) ;  /* 0x00000000000c0947 */ /* 0x004ff40003800000 */
[----:B------:R-:W-:-:S04]  /*1de0*/  SHF.L.U32 R5, R15, 0x1f, RZ ;  /* 0x0000001f0f057819 */ /* 0x000fc800000006ff */
[----:B------:R-:W2:Y:S02]  /*1df0*/  SYNCS.PHASECHK.TRANS64.TRYWAIT P0, [UR17+0x110], R5 ;  /* 0x00011005ff0075a7 */ /* 0x000ea40008001111 */
[----:B--2---:R-:W-:Y:S05]  /*1e00*/  @!P0 BRA `(.L_x_29) ;  /* 0x0000005c00d88947 */ /* 0x004fea0003800000 */
.L_x_28:
[----:B------:R2:W-:Y:S01]  /*1e10*/  @!P5 SYNCS.ARRIVE.TRANS64 RZ, [UR17], R3 ;  /* 0x00000003ffffd9a7 */ /* 0x0005e20008000011 */
[----:B------:R-:W-:Y:S04]  /*1e20*/  BSSY.RECONVERGENT B0, `(.L_x_30) ;  /* 0x0000003000007945 */ /* 0x000fe80003800200 */
[----:B------:R-:W-:Y:S05]  /*1e30*/  @P4 BRA `(.L_x_31) ;  /* 0x0000000000044947 */ /* 0x000fea0003800000 */
[----:B------:R-:W-:Y:S05]  /*1e40*/  BPT.TRAP 0x1 ;  /* 0x000000040000795c */ /* 0x000fea0000300000 */
.L_x_31:
[----:B------:R-:W-:Y:S05]  /*1e50*/  BSYNC.RECONVERGENT B0 ;  /* 0x0000000000007941 */ /* 0x000fea0003800200 */
.L_x_30:
        /* <DEDUP_REMOVED lines=10> */
[----:B------:R-:W-:Y:S01]  /*1f00*/  UIADD3 UR16, UPT, UPT, UR16, 0x4600, URZ ;  /* 0x0000460010107890 */ /* 0x000fe2000fffe0ff */
[----:B-1----:R-:W-:Y:S01]  /*1f10*/  SHF.L.U32 R2, R15, 0x1f, RZ ;  /* 0x0000001f0f027819 */ /* 0x002fe200000006ff */
[----:B------:R-:W-:Y:S02]  /*1f20*/  UIADD3.X UR31, UPT, UPT, URZ, UR23, URZ, UP1, !UPT ;  /* 0x00000017ff1f7290 */ /* 0x000fe40008ffe4ff */
[----:B------:R-:W-:Y:S01]  /*1f30*/  UIADD3.X UR29, UPT, UPT, URZ, UR23, URZ, UP0, !UPT ;  /* 0x00000017ff1d7290 */ /* 0x000fe200087fe4ff */
[----:B------:R1:W1:Y:S01]  /*1f40*/  SYNCS.PHASECHK.TRANS64.TRYWAIT P0, [UR8+0x110], R2 ;  /* 0x00011002ff0075a7 */ /* 0x0002620008001108 */
[----:B------:R-:W-:Y:S01]  /*1f50*/  ULEA UR8, UR25, UR4, 0xb ;  /* 0x0000000419087291 */ /* 0x000fe2000f8e58ff */
[----:B------:R-:W-:Y:S01]  /*1f60*/  UMOV UR26, 0x0 ;  /* 0x00000000001a7882 */ /* 0x000fe20000000000 */
[----:B------:R-:W-:-:S02]  /*1f70*/  UMOV UR27, 0x10000000 ;  /* 0x10000000001b7882 */ /* 0x000fc40000000000 */
[----:B------:R-:W-:Y:S01]  /*1f80*/  UIADD3 UR8, UPT, UPT, UR8, 0x26600, URZ ;  /* 0x0002660008087890 */ /* 0x000fe2000fffe0ff */
[----:B------:R-:W-:Y:S01]  /*1f90*/  UMOV UR18, UR34 ;  /* 0x0000002200127c82 */ /* 0x000fe20008000000 */
[----:B------:R-:W-:Y:S01]  /*1fa0*/  UMOV UR20, UR36 ;  /* 0x0000002400147c82 */ /* 0x000fe20008000000 */
[----:B------:R-:W-:Y:S01]  /*1fb0*/  UMOV UR12, UR36 ;  /* 0x00000024000c7c82 */ /* 0x000fe20008000000 */
[----:B------:R-:W-:Y:S01]  /*1fc0*/  UMOV UR9, UR17 ;  /* 0x0000001100097c82 */ /* 0x000fe20008000000 */
[----:B------:R-:W-:Y:S01]  /*1fd0*/  UMOV UR11, UR19 ;  /* 0x00000013000b7c82 */ /* 0x000fe20008000000 */
[----:B------:R1:W-:Y:S01]  /*1fe0*/  UTMALDG.3D [UR16], [UR30], desc[UR26] ;  /* 0x00001a101e0075b4 */ /* 0x0003e20008011000 */
[----:B------:R-:W-:Y:S01]  /*1ff0*/  UIADD3 UR24, UPT, UPT, UR24, 0x1, URZ ;  /* 0x0000000118187890 */ /* 0x000fe2000fffe0ff */
[----:B------:R-:W-:-:S03]  /*2000*/  UMOV UR25, UR6 ;  /* 0x0000000600197c82 */ /* 0x000fc60008000000 */
[----:B------:R-:W-:Y:S01]  /*2010*/  UISETP.NE.AND UP0, UPT, UR24, UR21, UPT ;  /* 0x000000151800728c */ /* 0x000fe2000bf05270 */
[----:B------:R1:W-:Y:S08]  /*2020*/  UTMALDG.3D [UR8], [UR28], desc[UR26] ;  /* 0x00001a081c0075b4 */ /* 0x0003f00008011000 */
[----:B------:R-:W-:Y:S05]  /*2030*/  BRA.U UP0, `(.L_x_32) ;  /* 0xfffffffd005c7547 */ /* 0x000fea000b83ffff */
.L_x_27:
[C---:B-1----:R-:W-:Y:S01]  /*2040*/  LEA R2, R14.reuse, UR4, 0x3 ;  /* 0x000000040e027c11 */ /* 0x042fe2000f8e18ff */
[----:B------:R-:W-:Y:S01]  /*2050*/  NOP ;  /* 0x0000000000007918 */ /* 0x000fe20000000000 */
[----:B--2---:R-:W-:Y:S02]  /*2060*/  SHF.L.U32 R3, R13, 0x1f, RZ ;  /* 0x0000001f0d037819 */ /* 0x004fe400000006ff */
[----:B------:R-:W-:Y:S02]  /*2070*/  LEA R4, R14, UR4, 0x4 ;  /* 0x000000040e047c11 */ /* 0x000fe4000f8e20ff */
[----:B------:R-:W1:Y:S02]  /*2080*/  SYNCS.PHASECHK.TRANS64.TRYWAIT P0, [R2+URZ+0x240], R3 ;  /* 0x00024003020075a7 */ /* 0x000e6400080011ff */
[----:B-1----:R-:W-:Y:S05]  /*2090*/  @!P0 BRA `(.L_x_33) ;  /* 0x0000005c004c8947 */ /* 0x002fea0003800000 */
.L_x_129:
[----:B------:R-:W2:Y:S01]  /*20a0*/  LDS.128 R4, [R4+0x2d0] ;  /* 0x0002d00004047984 */ /* 0x000ea20000000c00 */
[----:B---3--:R-:W-:Y:S01]  /*20b0*/  ISETP.GE.AND P0, PT, R72, 0x1, PT ;  /* 0x000000014800780c */ /* 0x008fe20003f06270 */
[----:B-1----:R-:W-:Y:S01]  /*20c0*/  VIADD R2, R2, 0x250 ;  /* 0x0000025002027836 */ /* 0x002fe20000000000 */
[----:B------:R-:W-:Y:S01]  /*20d0*/  @!PT LDS RZ, [RZ] ;  /* 0x00000000fffff984 */ /* 0x000fe20000000800 */
[----:B------:R-:W-:Y:S01]  /*20e0*/  @!PT LDS RZ, [RZ] ;  /* 0x00000000fffff984 */ /* 0x000fe20000000800 */
[----:B------:R-:W-:Y:S01]  /*20f0*/  @!PT LDS RZ, [RZ] ;  /* 0x00000000fffff984 */ /* 0x000fe20000000800 */
[----:B------:R-:W-:Y:S01]  /*2100*/  @!PT LDS RZ, [RZ] ;  /* 0x00000000fffff984 */ /* 0x000fe20000000800 */
[----:B------:R1:W-:Y:S06]  /*2110*/  MEMBAR.ALL.CTA ;  /* 0x0000000000007992 */ /* 0x0003ec0000008000 */
[----:B-1----:R-:W1:Y:S01]  /*2120*/  FENCE.VIEW.ASYNC.S ;  /* 0x00000000000073c6 */ /* 0x002e620000000000 */
[----:B------:R-:W-:-:S04]  /*2130*/  PRMT R2, RZ, 0x654, R2 ;  /* 0x00000654ff027816 */ /* 0x000fc80000000002 */
[----:B-1----:R1:W-:Y:S01]  /*2140*/  SYNCS.ARRIVE.TRANS64.RED.A1T0 RZ, [R2+URZ], RZ ;  /* 0x000000ff02ff79a7 */ /* 0x0023e200081004ff */
[----:B--2---:R-:W-:-:S13]  /*2150*/  LOP3.LUT P2, RZ, R6, 0x1, RZ, 0xc0, !PT ;  /* 0x0000000106ff7812 */ /* 0x004fda000784c0ff */
[----:B------:R-:W-:Y:S01]  /*2160*/  @P2 SHF.R.U32.HI R3, RZ, 0x10, R5 ;  /* 0x00000010ff032819 */ /* 0x000fe20000011605 */
[----:B------:R-:W-:Y:S01]  /*2170*/  VOTEU.ANY UP0, P2 ;  /* 0x0000000000ff7886 */ /* 0x000fe20001000100 */
[----:B------:R-:W-:Y:S02]  /*2180*/  @P2 MOV R11, R4 ;  /* 0x00000004000b2202 */ /* 0x000fe40000000f00 */
[----:B------:R-:W-:Y:S02]  /*2190*/  @P2 R2UR.BROADCAST UR8, R3 ;  /* 0x00000000030822ca */ /* 0x000fe400008e0000 */
[----:B------:R-:W-:-:S11]  /*21a0*/  @P2 LOP3.LUT R8, R5, 0xffff, RZ, 0xc0, !PT ;  /* 0x0000ffff05082812 */ /* 0x000fd600078ec0ff */
[----:B------:R-:W-:Y:S01]  /*21b0*/  @UP0 UMOV UR36, UR8 ;  /* 0x0000000800240c82 */ /* 0x000fe20008000000 */
[----:B-1----:R-:W-:Y:S05]  /*21c0*/  @!P0 BRA `(.L_x_34) ;  /* 0x0000000000b88947 */ /* 0x002fea0003800000 */
[----:B------:R-:W4:Y:S01]  /*21d0*/  LDC.64 R4, c[0x0][0xb18] ;  /* 0x0002c600ff047b82 */ /* 0x000f220000000a00 */
[----:B------:R-:W-:-:S07]  /*21e0*/  ISETP.NE.AND P3, PT, R72, 0x1, PT ;  /* 0x000000014800780c */ /* 0x000fce0003f65270 */
[----:B------:R-:W1:Y:S08]  /*21f0*/  LDC.64 R6, c[0x0][0xb10] ;  /* 0x0002c400ff067b82 */ /* 0x000e700000000a00 */
[----:B------:R-:W2:Y:S08]  /*2200*/  LDC R16, c[0x0][0xb20] ;  /* 0x0002c800ff107b82 */ /* 0x000eb00000000800 */
[----:B------:R-:W3:Y:S01]  /*2210*/  LDC R18, c[0x0][0xb0c] ;  /* 0x0002c300ff127b82 */ /* 0x000ee20000000800 */
[----:B----4-:R-:W-:Y:S01]  /*2220*/  IMAD.HI.U32 R17, R0, R5, RZ ;  /* 0x0000000500117227 */ /* 0x010fe200078e00ff */
[----:B------:R-:W-:-:S03]  /*2230*/  ISETP.NE.AND P0, PT, R4, 0x1, PT ;  /* 0x000000010400780c */ /* 0x000fc60003f05270 */
[----:B------:R-:W-:-:S03]  /*2240*/  IMAD.HI.U32 R5, R8, R5, RZ ;  /* 0x0000000508057227 */ /* 0x000fc600078e00ff */
[----:B------:R-:W4:Y:S01]  /*2250*/  LDC.64 R2, c[0x0][0xb28] ;  /* 0x0002ca00ff027b82 */ /* 0x000f220000000a00 */
[----:B-1----:R-:W-:-:S04]  /*2260*/  IMAD.HI.U32 R20, R9, R6, RZ ;  /* 0x0000000609147227 */ /* 0x002fc800078e00ff */
[----:B------:R-:W-:Y:S01]  /*2270*/  IMAD.HI.U32 R22, R11, R6, RZ ;  /* 0x000000060b167227 */ /* 0x000fe200078e00ff */
[----:B------:R-:W-:Y:S02]  /*2280*/  SHF.R.U32.HI R20, RZ, R7, R20 ;  /* 0x00000007ff147219 */ /* 0x000fe40000011614 */
[-C--:B--2---:R-:W-:Y:S02]  /*2290*/  SHF.R.U32.HI R17, RZ, R16.reuse, R17 ;  /* 0x00000010ff117219 */ /* 0x084fe40000011611 */
[----:B------:R-:W-:Y:S02]  /*22a0*/  SHF.R.U32.HI R5, RZ, R16, R5 ;  /* 0x00000010ff057219 */ /* 0x000fe40000011605 */
[----:B------:R-:W-:Y:S02]  /*22b0*/  SEL R17, R0, R17, !P0 ;  /* 0x0000001100117207 */ /* 0x000fe40004000000 */
[----:B------:R-:W-:Y:S02]  /*22c0*/  SHF.R.U32.HI R22, RZ, R7, R22 ;  /* 0x00000007ff167219 */ /* 0x000fe40000011616 */
[----:B---3--:R-:W-:-:S02]  /*22d0*/  ISETP.NE.AND P1, PT, R18, 0x1, PT ;  /* 0x000000011200780c */ /* 0x008fc40003f25270 */
[----:B------:R-:W-:Y:S02]  /*22e0*/  SEL R5, R8, R5, !P0 ;  /* 0x0000000508057207 */ /* 0x000fe40004000000 */
[----:B------:R-:W-:Y:S02]  /*22f0*/  SEL R19, R9, R20, !P1 ;  /* 0x0000001409137207 */ /* 0x000fe40004800000 */
[----:B------:R-:W-:Y:S01]  /*2300*/  SEL R7, R11, R22, !P1 ;  /* 0x000000160b077207 */ /* 0x000fe20004800000 */
[----:B----4-:R-:W-:-:S04]  /*2310*/  IMAD.HI.U32 R20, R17, R2, RZ ;  /* 0x0000000211147227 */ /* 0x010fc800078e00ff */
[----:B------:R-:W-:Y:S01]  /*2320*/  IMAD.HI.U32 R6, R19, R2, RZ ;  /* 0x0000000213067227 */ /* 0x000fe200078e00ff */
[----:B------:R-:W-:-:S04]  /*2330*/  @P3 SHF.R.U32.HI R17, RZ, R3, R20 ;  /* 0x00000003ff113219 */ /* 0x000fc80000011614 */
[----:B------:R-:W-:Y:S01]  /*2340*/  @P3 SHF.R.U32.HI R19, RZ, R3, R6 ;  /* 0x00000003ff133219 */ /* 0x000fe20000011606 */
[----:B------:R-:W-:-:S04]  /*2350*/  IMAD R17, R72, R17, RZ ;  /* 0x0000001148117224 */ /* 0x000fc800078e02ff */
[----:B------:R-:W-:Y:S01]  /*2360*/  IMAD R6, R72, R19, RZ ;  /* 0x0000001348067224 */ /* 0x000fe200078e02ff */
[C---:B------:R-:W-:Y:S02]  /*2370*/  ISETP.GE.AND P0, PT, R5.reuse, R17, PT ;  /* 0x000000110500720c */ /* 0x040fe40003f06270 */
[----:B------:R-:W-:Y:S02]  /*2380*/  IADD3 R17, PT, PT, -R5, RZ, RZ ;  /* 0x000000ff05117210 */ /* 0x000fe40007ffe1ff */
[----:B------:R-:W-:Y:S01]  /*2390*/  ISETP.GE.OR P0, PT, R7, R6, P0 ;  /* 0x000000060700720c */ /* 0x000fe20000706670 */
[----:B------:R-:W-:-:S04]  /*23a0*/  IMAD.HI.U32 R6, R5, R2, RZ ;  /* 0x0000000205067227 */ /* 0x000fc800078e00ff */
[----:B------:R-:W-:Y:S01]  /*23b0*/  IMAD R8, R4, R17, R8 ;  /* 0x0000001104087224 */ /* 0x000fe200078e0208 */
[----:B------:R-:W-:-:S04]  /*23c0*/  SHF.R.U32.HI R6, RZ, R3, R6 ;  /* 0x00000003ff067219 */ /* 0x000fc80000011606 */
[----:B------:R-:W-:-:S03]  /*23d0*/  SEL R6, R5, R6, !P3 ;  /* 0x0000000605067207 */ /* 0x000fc60005800000 */
[----:B------:R-:W-:-:S04]  /*23e0*/  @!P0 IMAD.HI.U32 R16, R7, R2, RZ ;  /* 0x0000000207108227 */ /* 0x000fc800078e00ff */
[----:B------:R-:W-:Y:S01]  /*23f0*/  IMAD.MOV R2, RZ, RZ, -R6 ;  /* 0x000000ffff027224 */ /* 0x000fe200078e0a06 */
[----:B------:R-:W-:-:S03]  /*2400*/  @!P0 SHF.R.U32.HI R16, RZ, R3, R16 ;  /* 0x00000003ff108219 */ /* 0x000fc60000011610 */
[----:B------:R-:W-:Y:S01]  /*2410*/  IMAD R2, R72, R2, R5 ;  /* 0x0000000248027224 */ /* 0x000fe200078e0205 */
[----:B------:R-:W-:-:S05]  /*2420*/  @!P0 SEL R3, R7, R16, !P3 ;  /* 0x0000001007038207 */ /* 0x000fca0005800000 */
[--C-:B------:R-:W-:Y:S02]  /*2430*/  @!P0 IMAD.IADD R6, R6, 0x1, -R3.reuse ;  /* 0x0000000106068824 */ /* 0x100fe400078e0a03 */
[----:B------:R-:W-:Y:S01]  /*2440*/  @!P0 IMAD R3, R2, R19, R3 ;  /* 0x0000001302038224 */ /* 0x000fe200078e0203 */
[----:B------:R-:W-:Y:S01]  /*2450*/  IADD3 R2, PT, PT, -R7, RZ, RZ ;  /* 0x000000ff07027210 */ /* 0x000fe20007ffe1ff */
[----:B------:R-:W-:Y:S02]  /*2460*/  @!P0 IMAD R5, R72, R6, R7 ;  /* 0x0000000648058224 */ /* 0x000fe400078e0207 */
[----:B------:R-:W-:Y:S02]  /*2470*/  @!P0 IMAD.MOV.U32 R7, RZ, RZ, R3 ;  /* 0x000000ffff078224 */ /* 0x000fe400078e0003 */
[----:B------:R-:W-:Y:S02]  /*2480*/  IMAD R2, R18, R2, R11 ;  /* 0x0000000212027224 */ /* 0x000fe400078e020b */
[----:B------:R-:W-:-:S02]  /*2490*/  IMAD R8, R5, R4, R8 ;  /* 0x0000000405087224 */ /* 0x000fc400078e0208 */
[----:B------:R-:W-:Y:S02]  /*24a0*/  IMAD R11, R7, R18, R2 ;  /* 0x00000012070b7224 */ /* 0x000fe400078e0202 */
.L_x_34:
[----:B------:R-:W1:Y:S02]  /*24b0*/  LDCU UR8, c[0x0][0xb30] ;  /* 0x00016600ff0877ac */ /* 0x000e640008000800 */
[----:B-1----:R-:W-:-:S09]  /*24c0*/  UISETP.NE.AND UP0, UPT, UR8, 0x1, UPT ;  /* 0x000000010800788c */ /* 0x002fd2000bf05270 */
[----:B------:R-:W-:Y:S05]  /*24d0*/  BRA.U UP0, `(.L_x_35) ;  /* 0x0000000100407547 */ /* 0x000fea000b800000 */
[----:B------:R-:W1:Y:S08]  /*24e0*/  LDC.64 R4, c[0x0][0xb10] ;  /* 0x0002c400ff047b82 */ /* 0x000e700000000a00 */
[----:B------:R-:W2:Y:S08]  /*24f0*/  LDC.64 R2, c[0x0][0xb18] ;  /* 0x0002c600ff027b82 */ /* 0x000eb00000000a00 */
[----:B------:R-:W3:Y:S08]  /*2500*/  LDC R6, c[0x0][0xb20] ;  /* 0x0002c800ff067b82 */ /* 0x000ef00000000800 */
[----:B------:R-:W4:Y:S01]  /*2510*/  LDC R16, c[0x0][0xb0c] ;  /* 0x0002c300ff107b82 */ /* 0x000f220000000800 */
[----:B-1----:R-:W-:-:S05]  /*2520*/  IMAD.HI.U32 R4, R11, R4, RZ ;  /* 0x000000040b047227 */ /* 0x002fca00078e00ff */
[----:B------:R-:W-:Y:S01]  /*2530*/  SHF.R.U32.HI R4, RZ, R5, R4 ;  /* 0x00000005ff047219 */ /* 0x000fe20000011604 */
[----:B--2---:R-:W-:Y:S01]  /*2540*/  IMAD.HI.U32 R3, R8, R3, RZ ;  /* 0x0000000308037227 */ /* 0x004fe200078e00ff */
[----:B------:R-:W-:-:S04]  /*2550*/  ISETP.NE.AND P0, PT, R2, 0x1, PT ;  /* 0x000000010200780c */ /* 0x000fc80003f05270 */
[----:B---3--:R-:W-:-:S04]  /*2560*/  SHF.R.U32.HI R3, RZ, R6, R3 ;  /* 0x00000006ff037219 */ /* 0x008fc80000011603 */
[----:B------:R-:W-:Y:S02]  /*2570*/  SEL R3, R8, R3, !P0 ;  /* 0x0000000308037207 */ /* 0x000fe40004000000 */
[----:B----4-:R-:W-:-:S04]  /*2580*/  ISETP.NE.AND P1, PT, R16, 0x1, PT ;  /* 0x000000011000780c */ /* 0x010fc80003f25270 */
[----:B------:R-:W-:-:S05]  /*2590*/  SEL R4, R11, R4, !P1 ;  /* 0x000000040b047207 */ /* 0x000fca0004800000 */
[----:B------:R-:W-:Y:S02]  /*25a0*/  IMAD.IADD R5, R3, 0x1, -R4 ;  /* 0x0000000103057824 */ /* 0x000fe400078e0a04 */
[----:B------:R-:W-:Y:S02]  /*25b0*/  IMAD.IADD R3, R4, 0x1, -R3 ;  /* 0x0000000104037824 */ /* 0x000fe400078e0a03 */
[----:B------:R-:W-:Y:S02]  /*25c0*/  IMAD R11, R5, R16, R11 ;  /* 0x00000010050b7224 */ /* 0x000fe400078e020b */
[----:B------:R-:W-:-:S07]  /*25d0*/  IMAD R8, R3, R2, R8 ;  /* 0x0000000203087224 */ /* 0x000fce00078e0208 */
.L_x_35:
[----:B------:R-:W-:Y:S01]  /*25e0*/  VIADD R14, R14, 0x1 ;  /* 0x000000010e0e7836 */ /* 0x000fe20000000000 */
[----:B------:R-:W-:Y:S01]  /*25f0*/  PLOP3.LUT P1, PT, PT, PT, PT, 0x80, 0x8 ;  /* 0x000000000008781c */ /* 0x000fe20003f2f070 */
[----:B------:R-:W-:Y:S02]  /*2600*/  IMAD.IADD R165, R11, 0x1, R154 ;  /* 0x000000010ba57824 */ /* 0x000fe400078e029a */
[----:B------:R-:W-:Y:S01]  /*2610*/  IMAD.IADD R155, R8, 0x1, R143 ;  /* 0x00000001089b7824 */ /* 0x000fe200078e028f */
[----:B------:R-:W-:-:S04]  /*2620*/  ISETP.NE.AND P0, PT, R14, 0x2, PT ;  /* 0x000000020e00780c */ /* 0x000fc80003f05270 */
[----:B------:R-:W-:Y:S02]  /*2630*/  SEL R2, RZ, 0x1, P0 ;  /* 0x00000001ff027807 */ /* 0x000fe40000000000 */
[----:B------:R-:W-:Y:S02]  /*2640*/  SEL R14, R14, RZ, P0 ;  /* 0x000000ff0e0e7207 */ /* 0x000fe40000000000 */
[----:B------:R-:W-:Y:S01]  /*2650*/  LOP3.LUT R13, R13, R2, RZ, 0x3c, !PT ;  /* 0x000000020d0d7212 */ /* 0x000fe200078e3cff */
[----:B------:R-:W-:Y:S06]  /*2660*/  @P2 BRA `(.L_x_36) ;  /* 0xfffffff000982947 */ /* 0x000fec000383ffff */
[----:B------:R-:W-:Y:S01]  /*2670*/  UIADD3 UR4, UPT, UPT, UR4, 0x110, URZ ;  /* 0x0000011004047890 */ /* 0x000fe2000fffe0ff */
[----:B------:R-:W-:-:S03]  /*2680*/  SHF.L.U32 R3, R15, 0x1f, RZ ;  /* 0x0000001f0f037819 */ /* 0x000fc600000006ff */
[----:B------:R-:W-:-:S09]  /*2690*/  ULEA UR5, UR6, UR4, 0x3 ;  /* 0x0000000406057291 */ /* 0x000fd2000f8e18ff */
[----:B------:R-:W1:Y:S02]  /*26a0*/  SYNCS.PHASECHK.TRANS64.TRYWAIT P0, [UR5], R3 ;  /* 0x00000003ff0075a7 */ /* 0x000e640008001105 */
[----:B-1----:R-:W-:Y:S05]  /*26b0*/  @!P0 BRA `(.L_x_37) ;  /* 0x0000005400d88947 */ /* 0x002fea0003800000 */
.L_x_131:
[----:B------:R-:W-:-:S04]  /*26c0*/  UIADD3 UR6, UPT, UPT, UR6, 0x1, URZ ;  /* 0x0000000106067890 */ /* 0x000fc8000fffe0ff */
[----:B------:R-:W-:-:S04]  /*26d0*/  UISETP.NE.AND UP0, UPT, UR6, 0x22, UPT ;  /* 0x000000220600788c */ /* 0x000fc8000bf05270 */
[----:B------:R-:W-:Y:S02]  /*26e0*/  USEL UR7, URZ, 0x1, UP0 ;  /* 0x00000001ff077887 */ /* 0x000fe40008000000 */
[----:B------:R-:W-:-:S04]  /*26f0*/  USEL UR6, UR6, URZ, UP0 ;  /* 0x000000ff06067287 */ /* 0x000fc80008000000 */
[----:B------:R-:W-:Y:S01]  /*2700*/  ULEA UR5, UR6, UR4, 0x3 ;  /* 0x0000000406057291 */ /* 0x000fe2000f8e18ff */
[----:B------:R-:W-:-:S04]  /*2710*/  LOP3.LUT R2, R15, UR7, RZ, 0x3c, !PT ;  /* 0x000000070f027c12 */ /* 0x000fc8000f8e3cff */
[----:B-1----:R-:W-:-:S04]  /*2720*/  SHF.L.U32 R3, R2, 0x1f, RZ ;  /* 0x0000001f02037819 */ /* 0x002fc800000006ff */
[----:B------:R-:W1:Y:S02]  /*2730*/  SYNCS.PHASECHK.TRANS64.TRYWAIT P0, [UR5], R3 ;  /* 0x00000003ff0075a7 */ /* 0x000e640008001105 */
[----:B-1----:R-:W-:Y:S05]  /*2740*/  @!P0 BRA `(.L_x_38) ;  /* 0x0000005400cc8947 */ /* 0x002fea0003800000 */
.L_x_133:
        /* <DEDUP_REMOVED lines=9> */
.L_x_135:
        /* <DEDUP_REMOVED lines=9> */
.L_x_137:
        /* <DEDUP_REMOVED lines=9> */
.L_x_139:
        /* <DEDUP_REMOVED lines=9> */
.L_x_141:
        /* <DEDUP_REMOVED lines=9> */
.L_x_143:
        /* <DEDUP_REMOVED lines=9> */
.L_x_145:
        /* <DEDUP_REMOVED lines=9> */
.L_x_147:
        /* <DEDUP_REMOVED lines=9> */
.L_x_149:
        /* <DEDUP_REMOVED lines=9> */
.L_x_151:
        /* <DEDUP_REMOVED lines=9> */
.L_x_153:
        /* <DEDUP_REMOVED lines=9> */
.L_x_155:
        /* <DEDUP_REMOVED lines=9> */
.L_x_157:
        /* <DEDUP_REMOVED lines=9> */
.L_x_159:
        /* <DEDUP_REMOVED lines=9> */
.L_x_161:
        /* <DEDUP_REMOVED lines=9> */
.L_x_163:
        /* <DEDUP_REMOVED lines=9> */
.L_x_165:
        /* <DEDUP_REMOVED lines=9> */
.L_x_167:
        /* <DEDUP_REMOVED lines=9> */
.L_x_169:
        /* <DEDUP_REMOVED lines=9> */
.L_x_171:
        /* <DEDUP_REMOVED lines=9> */
.L_x_173:
        /* <DEDUP_REMOVED lines=9> */
.L_x_175:
        /* <DEDUP_REMOVED lines=9> */
.L_x_177:
        /* <DEDUP_REMOVED lines=9> */
.L_x_179:
        /* <DEDUP_REMOVED lines=9> */
.L_x_181:
        /* <DEDUP_REMOVED lines=9> */
.L_x_183:
        /* <DEDUP_REMOVED lines=9> */
.L_x_185:
        /* <DEDUP_REMOVED lines=9> */
.L_x_187:
        /* <DEDUP_REMOVED lines=9> */
.L_x_189:
        /* <DEDUP_REMOVED lines=9> */
.L_x_191:
        /* <DEDUP_REMOVED lines=9> */
.L_x_193:
        /* <DEDUP_REMOVED lines=9> */
.L_x_195:
[----:B------:R-:W-:-:S04]  /*38c0*/  UIADD3 UR6, UPT, UPT, UR6, 0x1, URZ ;  /* 0x0000000106067890 */ /* 0x000fc8000fffe0ff */
[----:B------:R-:W-:-:S04]  /*38d0*/  UISETP.NE.AND UP0, UPT, UR6, 0x22, UPT ;  /* 0x000000220600788c */ /* 0x000fc8000bf05270 */
[----:B------:R-:W-:Y:S02]  /*38e0*/  USEL UR5, URZ, 0x1, UP0 ;  /* 0x00000001ff057887 */ /* 0x000fe40008000000 */
[----:B------:R-:W-:-:S04]  /*38f0*/  USEL UR6, UR6, URZ, UP0 ;  /* 0x000000ff06067287 */ /* 0x000fc80008000000 */
[----:B------:R-:W-:Y:S01]  /*3900*/  ULEA UR6, UR6, UR4, 0x3 ;  /* 0x0000000406067291 */ /* 0x000fe2000f8e18ff */
[----:B-1----:R-:W-:-:S04]  /*3910*/  LOP3.LUT R3, R2, UR5, RZ, 0x3c, !PT ;  /* 0x0000000502037c12 */ /* 0x002fc8000f8e3cff */
[----:B------:R-:W-:Y:S01]  /*3920*/  SHF.L.U32 R3, R3, 0x1f, RZ ;  /* 0x0000001f03037819 */ /* 0x000fe200000006ff */
[----:B----4-:R-:W-:-:S07]  /*3930*/  IMAD.U32 R0, RZ, RZ, UR6 ;  /* 0x00000006ff007e24 */ /* 0x010fce000f8e00ff */
.L_x_70:
[----:B-1----:R1:W2:Y:S02]  /*3940*/  SYNCS.PHASECHK.TRANS64.TRYWAIT P0, [R0+URZ], R3 ;  /* 0x00000003000075a7 */ /* 0x0022a400080011ff */
[----:B--2---:R-:W-:Y:S05]  /*3950*/  @!P0 NANOSLEEP.SYNCS 0x989680 ;  /* 0x009896800000895d */ /* 0x004fea0003900000 */
[----:B------:R-:W2:Y:S02]  /*3960*/  @!P0 SYNCS.PHASECHK.TRANS64 P0, [R0+URZ], R3 ;  /* 0x00000003000085a7 */ /* 0x000ea400080010ff */
[----:B--2---:R-:W-:Y:S05]  /*3970*/  @P0 EXIT ;  /* 0x000000000000094d */ /* 0x004fea0003800000 */
[----:B------:R-:W-:Y:S05]  /*3980*/  BRA `(.L_x_70) ;  /* 0xfffffffc00ec7947 */ /* 0x000fea000383ffff */
.L_x_18:
[----:B------:R-:W-:-:S04]  /*3990*/  UISETP.NE.AND UP1, UPT, UR37, URZ, UPT ;  /* 0x000000ff2500728c */ /* 0x000fc8000bf25270 */
[----:B------:R-:W-:-:S09]  /*39a0*/  UISETP.NE.OR UP1, UPT, UR8, 0x1, UP1 ;  /* 0x000000010800788c */ /* 0x000fd20008f25670 */
[----:B------:R-:W-:Y:S05]  /*39b0*/  BRA.U UP1, `(.L_x_71) ;  /* 0x0000000501487547 */ /* 0x000fea000b800000 */
[----:B------:R-:W-:Y:S01]  /*39c0*/  ISETP.NE.AND P2, PT, R2, RZ, PT ;  /* 0x000000ff0200720c */ /* 0x000fe20003f45270 */
[----:B------:R-:W-:Y:S01]  /*39d0*/  IMAD.MOV.U32 R12, RZ, RZ, 0x1 ;  /* 0x00000001ff0c7424 */ /* 0x000fe200078e00ff */
[----:B------:R-:W-:Y:S02]  /*39e0*/  CS2R R10, SRZ ;  /* 0x00000000000a7805 */ /* 0x000fe4000001ff00 */
[----:B------:R-:W-:Y:S01]  /*39f0*/  CS2R R8, SRZ ;  /* 0x0000000000087805 */ /* 0x000fe2000001ff00 */
[----:B------:R-:W-:Y:S01]  /*3a00*/  UMOV UR4, 0x400 ;  /* 0x0000040000047882 */ /* 0x000fe20000000000 */
[----:B------:R-:W-:Y:S01]  /*3a10*/  UMOV UR6, URZ ;  /* 0x000000ff00067c82 */ /* 0x000fe20008000000 */
[----:B------:R-:W-:-:S12]  /*3a20*/  ULEA UR37, UR37, UR4, 0x18 ;  /* 0x0000000425257291 */ /* 0x000fd8000f8ec0ff */
.L_x_75:
[----:B------:R-:W-:Y:S02]  /*3a30*/  LEA R0, R8, UR37, 0x3 ;  /* 0x0000002508007c11 */ /* 0x000fe4000f8e18ff */
[----:B------:R-:W-:-:S03]  /*3a40*/  SHF.L.U32 R5, R9, 0x1f, RZ ;  /* 0x0000001f09057819 */ /* 0x000fc600000006ff */
[----:B------:R-:W-:Y:S01]  /*3a50*/  VIADD R4, R0, 0x2b0 ;  /* 0x000002b000047836 */ /* 0x000fe20000000000 */
[----:B------:R-:W1:Y:S02]  /*3a60*/  SYNCS.PHASECHK.TRANS64.TRYWAIT P0, [R0+URZ+0x2a0], R5 ;  /* 0x0002a005000075a7 */ /* 0x000e6400080011ff */
[----:B-1----:R-:W-:Y:S05]  /*3a70*/  @!P0 BRA `(.L_x_72) ;  /* 0x0000005000008947 */ /* 0x002fea0003800000 */
.L_x_196:
[----:B------:R-:W-:Y:S01]  /*3a80*/  ULEA UR5, UR6, UR37, 0x3 ;  /* 0x0000002506057291 */ /* 0x000fe2000f8e18ff */
[----:B------:R-:W-:Y:S02]  /*3a90*/  PRMT R4, RZ, 0x654, R4 ;  /* 0x00000654ff047816 */ /* 0x000fe40000000004 */
[----:B-1----:R-:W-:Y:S01]  /*3aa0*/  SHF.L.U32 R5, R12, 0x1f, RZ ;  /* 0x0000001f0c057819 */ /* 0x002fe200000006ff */
[----:B------:R-:W-:Y:S01]  /*3ab0*/  UIADD3 UR4, UPT, UPT, UR5, 0x240, URZ ;  /* 0x0000024005047890 */ /* 0x000fe2000fffe0ff */
[----:B------:R1:W-:Y:S05]  /*3ac0*/  SYNCS.ARRIVE.TRANS64.RED.A1T0 RZ, [R4+URZ], RZ ;  /* 0x000000ff04ff79a7 */ /* 0x0003ea00081004ff */
[----:B------:R-:W-:Y:S01]  /*3ad0*/  IMAD.U32 R7, RZ, RZ, UR4 ;  /* 0x00000004ff077e24 */ /* 0x000fe2000f8e00ff */
[----:B------:R-:W2:Y:S04]  /*3ae0*/  SYNCS.PHASECHK.TRANS64.TRYWAIT P0, [UR5+0x250], R5 ;  /* 0x00025005ff0075a7 */ /* 0x000ea80008001105 */
[----:B------:R-:W-:Y:S01]  /*3af0*/  PRMT R6, R2, 0x654, R7 ;  /* 0x0000065402067816 */ /* 0x000fe20000000007 */
[----:B-1----:R-:W-:Y:S01]  /*3b00*/  @!P2 IMAD.MOV.U32 R4, RZ, RZ, 0x10 ;  /* 0x00000010ff04a424 */ /* 0x002fe200078e00ff */
[----:B--2---:R-:W-:Y:S06]  /*3b10*/  @!P0 BRA `(.L_x_73) ;  /* 0x0000004c00ec8947 */ /* 0x004fec0003800000 */
.L_x_198:
[----:B------:R-:W-:Y:S01]  /*3b20*/  ULEA UR4, UR6, UR37, 0x4 ;  /* 0x0000002506047291 */ /* 0x000fe2000f8e20ff */
[----:B------:R-:W-:Y:S01]  /*3b30*/  SEL R3, R6, R3, !P2 ;  /* 0x0000000306037207 */ /* 0x000fe20005000000 */
[----:B------:R-:W-:Y:S01]  /*3b40*/  UIADD3 UR5, UPT, UPT, UR5, 0x240, URZ ;  /* 0x0000024005057890 */ /* 0x000fe2000fffe0ff */
[----:B-1----:R-:W-:Y:S01]  /*3b50*/  LEA R0, R11, UR37, 0x3 ;  /* 0x000000250b007c11 */ /* 0x002fe2000f8e18ff */
[----:B------:R-:W-:Y:S01]  /*3b60*/  UIADD3 UR4, UPT, UPT, UR4, 0x2d0, URZ ;  /* 0x000002d004047890 */ /* 0x000fe2000fffe0ff */
[----:B------:R-:W-:Y:S01]  /*3b70*/  SHF.L.U32 R5, R10, 0x1f, RZ ;  /* 0x0000001f0a057819 */ /* 0x000fe200000006ff */
[----:B------:R1:W-:Y:S01]  /*3b80*/  @!P2 SYNCS.ARRIVE.TRANS64.RED RZ, [R3+URZ], R4 ;  /* 0x0000000403ffa9a7 */ /* 0x0003e200080004ff */
[----:B------:R-:W-:Y:S01]  /*3b90*/  UIADD3 UR6, UPT, UPT, UR6, 0x1, URZ ;  /* 0x0000000106067890 */ /* 0x000fe2000fffe0ff */
[----:B------:R-:W-:-:S03]  /*3ba0*/  VIADD R8, R8, 0x1 ;  /* 0x0000000108087836 */ /* 0x000fc60000000000 */
[----:B------:R-:W-:Y:S02]  /*3bb0*/  UISETP.NE.AND UP0, UPT, UR6, 0x2, UPT ;  /* 0x000000020600788c */ /* 0x000fe4000bf05270 */
[----:B------:R-:W-:Y:S06]  /*3bc0*/  UGETNEXTWORKID.BROADCAST [UR4], [UR5] ;  /* 0x00000000040073ca */ /* 0x000fec0008000100 */
[----:B------:R-:W-:Y:S01]  /*3bd0*/  USEL UR4, URZ, 0x1, UP0 ;  /* 0x00000001ff047887 */ /* 0x000fe20008000000 */
[----:B------:R-:W-:Y:S01]  /*3be0*/  ISETP.NE.AND P0, PT, R8, 0x2, PT ;  /* 0x000000020800780c */ /* 0x000fe20003f05270 */
[----:B------:R-:W-:Y:S01]  /*3bf0*/  USEL UR6, UR6, URZ, UP0 ;  /* 0x000000ff06067287 */ /* 0x000fe20008000000 */
[----:B------:R-:W2:Y:S03]  /*3c00*/  SYNCS.PHASECHK.TRANS64.TRYWAIT P1, [R0+URZ+0x240], R5 ;  /* 0x00024005000075a7 */ /* 0x000ea600080211ff */
[----:B------:R-:W-:Y:S01]  /*3c10*/  LOP3.LUT R12, R12, UR4, RZ, 0x3c, !PT ;  /* 0x000000040c0c7c12 */ /* 0x000fe2000f8e3cff */
[----:B-12---:R-:W-:Y:S07]  /*3c20*/  @!P1 BRA `(.L_x_74) ;  /* 0x0000004c00c09947 */ /* 0x006fee0003800000 */
.L_x_199:
[C---:B------:R-:W-:Y:S01]  /*3c30*/  LEA R4, R11.reuse, UR37, 0x4 ;  /* 0x000000250b047c11 */ /* 0x040fe2000f8e20ff */
[----:B-1----:R-:W-:Y:S01]  /*3c40*/  VIADD R0, R0, 0x250 ;  /* 0x0000025000007836 */ /* 0x002fe20000000000 */
[----:B------:R-:W-:Y:S01]  /*3c50*/  SEL R8, R8, RZ, P0 ;  /* 0x000000ff08087207 */ /* 0x000fe20000000000 */
[----:B------:R-:W-:-:S03]  /*3c60*/  VIADD R11, R11, 0x1 ;  /* 0x000000010b0b7836 */ /* 0x000fc60000000000 */
[----:B------:R-:W1:Y:S01]  /*3c70*/  LDS.128 R4, [R4+0x2d0] ;  /* 0x0002d00004047984 */ /* 0x000e620000000c00 */
[----:B------:R-:W-:Y:S02]  /*3c80*/  PRMT R0, RZ, 0x654, R0 ;  /* 0x00000654ff007816 */ /* 0x000fe40000000000 */
[C---:B------:R-:W-:Y:S01]  /*3c90*/  ISETP.NE.AND P1, PT, R11.reuse, 0x2, PT ;  /* 0x000000020b00780c */ /* 0x040fe20003f25270 */
[----:B------:R-:W-:Y:S01]  /*3ca0*/  @!PT LDS RZ, [RZ] ;  /* 0x00000000fffff984 */ /* 0x000fe20000000800 */
[----:B------:R-:W-:Y:S01]  /*3cb0*/  @!PT LDS RZ, [RZ] ;  /* 0x00000000fffff984 */ /* 0x000fe20000000800 */
[----:B------:R-:W-:Y:S01]  /*3cc0*/  @!PT LDS RZ, [RZ] ;  /* 0x00000000fffff984 */ /* 0x000fe20000000800 */
[----:B------:R-:W-:Y:S01]  /*3cd0*/  @!PT LDS RZ, [RZ] ;  /* 0x00000000fffff984 */ /* 0x000fe20000000800 */
[----:B------:R2:W-:Y:S06]  /*3ce0*/  MEMBAR.ALL.CTA ;  /* 0x0000000000007992 */ /* 0x0005ec0000008000 */
[----:B--2---:R-:W2:Y:S01]  /*3cf0*/  FENCE.VIEW.ASYNC.S ;  /* 0x00000000000073c6 */ /* 0x004ea20000000000 */
[----:B------:R-:W-:Y:S01]  /*3d00*/  SEL R11, R11, RZ, P1 ;  /* 0x000000ff0b0b7207 */ /* 0x000fe20000800000 */
[----:B--2---:R2:W-:Y:S01]  /*3d10*/  SYNCS.ARRIVE.TRANS64.RED.A1T0 RZ, [R0+URZ], RZ ;  /* 0x000000ff00ff79a7 */ /* 0x0045e200081004ff */
[----:B-1----:R-:W-:-:S02]  /*3d20*/  LOP3.LUT P3, RZ, R6, 0x1, RZ, 0xc0, !PT ;  /* 0x0000000106ff7812 */ /* 0x002fc4000786c0ff */
[----:B------:R-:W-:-:S04]  /*3d30*/  SEL R5, RZ, 0x1, P1 ;  /* 0x00000001ff057807 */ /* 0x000fc80000800000 */
[----:B------:R-:W-:Y:S02]  /*3d40*/  LOP3.LUT R10, R10, R5, RZ, 0x3c, !PT ;  /* 0x000000050a0a7212 */ /* 0x000fe400078e3cff */
[----:B--2---:R-:W-:-:S04]  /*3d50*/  SEL R0, RZ, 0x1, P0 ;  /* 0x00000001ff007807 */ /* 0x004fc80000000000 */
[----:B------:R-:W-:Y:S01]  /*3d60*/  LOP3.LUT R9, R9, R0, RZ, 0x3c, !PT ;  /* 0x0000000009097212 */ /* 0x000fe200078e3cff */
[----:B------:R-:W-:Y:S06]  /*3d70*/  @P3 BRA `(.L_x_75) ;  /* 0xfffffffc002c3947 */ /* 0x000fec000383ffff */
[----:B------:R-:W-:Y:S01]  /*3d80*/  ULEA UR5, UR6, UR37, 0x3 ;  /* 0x0000002506057291 */ /* 0x000fe2000f8e18ff */
[----:B------:R-:W-:-:S08]  /*3d90*/  SHF.L.U32 R3, R12, 0x1f, RZ ;  /* 0x0000001f0c037819 */ /* 0x000fd000000006ff */
[----:B------:R-:W1:Y:S02]  /*3da0*/  SYNCS.PHASECHK.TRANS64 P0, [UR5+0x250], R3 ;  /* 0x00025003ff0075a7 */ /* 0x000e640008001005 */
[----:B-1----:R-:W-:Y:S05]  /*3db0*/  @P0 BRA `(.L_x_76) ;  /* 0x0000000000080947 */ /* 0x002fea0003800000 */
[----:B------:R-:W1:Y:S02]  /*3dc0*/  SYNCS.PHASECHK.TRANS64.TRYWAIT P0, [UR5+0x250], R3 ;  /* 0x00025003ff0075a7 */ /* 0x000e640008001105 */
[----:B-1----:R-:W-:Y:S05]  /*3dd0*/  @!P0 BRA `(.L_x_77) ;  /* 0x0000004c00688947 */ /* 0x002fea0003800000 */
.L_x_76:
[----:B------:R-:W-:-:S04]  /*3de0*/  UIADD3 UR4, UPT, UPT, UR6, 0x1, URZ ;  /* 0x0000000106047890 */ /* 0x000fc8000fffe0ff */
[----:B------:R-:W-:-:S04]  /*3df0*/  UISETP.NE.AND UP0, UPT, UR4, 0x2, UPT ;  /* 0x000000020400788c */ /* 0x000fc8000bf05270 */
[----:B------:R-:W-:Y:S02]  /*3e00*/  USEL UR7, URZ, 0x1, UP0 ;  /* 0x00000001ff077887 */ /* 0x000fe40008000000 */
[----:B------:R-:W-:-:S04]  /*3e10*/  USEL UR4, UR4, URZ, UP0 ;  /* 0x000000ff04047287 */ /* 0x000fc80008000000 */
[----:B------:R-:W-:Y:S01]  /*3e20*/  ULEA UR4, UR4, UR37, 0x3 ;  /* 0x0000002504047291 */ /* 0x000fe2000f8e18ff */
[----:B-1----:R-:W-:-:S04]  /*3e30*/  LOP3.LUT R3, R12, UR7, RZ, 0x3c, !PT ;  /* 0x000000070c037c12 */ /* 0x002fc8000f8e3cff */
[----:B------:R-:W-:-:S04]  /*3e40*/  SHF.L.U32 R0, R3, 0x1f, RZ ;  /* 0x0000001f03007819 */ /* 0x000fc800000006ff */
[----:B------:R-:W1:Y:S02]  /*3e50*/  SYNCS.PHASECHK.TRANS64 P0, [UR4+0x250], R0 ;  /* 0x00025000ff0075a7 */ /* 0x000e640008001004 */
[----:B-1----:R-:W-:Y:S05]  /*3e60*/  @P0 EXIT ;  /* 0x000000000000094d */ /* 0x002fea0003800000 */
[----:B------:R-:W-:Y:S02]  /*3e70*/  SHF.L.U32 R3, R3, 0x1f, RZ ;  /* 0x0000001f03037819 */ /* 0x000fe400000006ff */
[----:B------:R-:W-:-:S07]  /*3e80*/  MOV R0, UR4 ;  /* 0x0000000400007c02 */ /* 0x000fce0008000f00 */
.L_x_78:
[----:B-1----:R1:W2:Y:S02]  /*3e90*/  SYNCS.PHASECHK.TRANS64.TRYWAIT P0, [R0+URZ+0x250], R3 ;  /* 0x00025003000075a7 */ /* 0x0022a400080011ff */
[----:B--2---:R-:W-:Y:S05]  /*3ea0*/  @!P0 NANOSLEEP.SYNCS 0x989680 ;  /* 0x009896800000895d */ /* 0x004fea0003900000 */
[----:B------:R-:W2:Y:S02]  /*3eb0*/  @!P0 SYNCS.PHASECHK.TRANS64 P0, [R0+URZ+0x250], R3 ;  /* 0x00025003000085a7 */ /* 0x000ea400080010ff */
[----:B--2---:R-:W-:Y:S05]  /*3ec0*/  @P0 EXIT ;  /* 0x000000000000094d */ /* 0x004fea0003800000 */
[----:B------:R-:W-:Y:S05]  /*3ed0*/  BRA `(.L_x_78) ;  /* 0xfffffffc00ec7947 */ /* 0x000fea000383ffff */
.L_x_71:
[----:B------:R-:W-:-:S09]  /*3ee0*/  UISETP.NE.AND UP1, UPT, UR8, URZ, UPT ;  /* 0x000000ff0800728c */ /* 0x000fd2000bf25270 */
[----:B------:R-:W-:Y:S05]  /*3ef0*/  BRA.U UP1, `(.L_x_79) ;  /* 0x0000000d01607547 */ /* 0x000fea000b800000 */
[----:B------:R-:W-:Y:S01]  /*3f00*/  UMOV UR4, 0x40 ;  /* 0x0000004000047882 */ /* 0x000fe20000000000 */
[----:B------:R-:W-:Y:S01]  /*3f10*/  NOP ;  /* 0x0000000000007918 */ /* 0x000fe20000000000 */
[----:B------:R-:W-:Y:S01]  /*3f20*/  ULEA UR4, UR37, UR4, 0x18 ;  /* 0x0000000425047291 */ /* 0x000fe2000f8ec0ff */
[----:B------:R-:W-:Y:S02]  /*3f30*/  UMOV UR5, 0x400 ;  /* 0x0000040000057882 */ /* 0x000fe40000000000 */
[----:B------:R-:W-:-:S06]  /*3f40*/  ULEA UR37, UR37, UR5, 0x18 ;  /* 0x0000000525257291 */ /* 0x000fcc000f8ec0ff */
[----:B------:R-:W1:Y:S02]  /*3f50*/  LDS.U8 R0, [UR4+0x1c] ;  /* 0x00001c04ff007984 */ /* 0x000e640008000000 */
[----:B-1----:R-:W-:-:S13]  /*3f60*/  ISETP.NE.AND P0, PT, R0, RZ, PT ;  /* 0x000000ff0000720c */ /* 0x002fda0003f05270 */
[----:B------:R-:W-:Y:S05]  /*3f70*/  @P0 BRA `(.L_x_80) ;  /* 0x0000000000580947 */ /* 0x000fea0003800000 */
[----:B------:R-:W-:-:S13]  /*3f80*/  ELECT P0, URZ, PT ;  /* 0x0000000000ff782f */ /* 0x000fda0003800000 */
[----:B------:R-:W-:Y:S05]  /*3f90*/  @!P0 BRA `(.L_x_81) ;  /* 0x0000000000608947 */ /* 0x000fea0003800000 */
[----:B------:R-:W-:Y:S01]  /*3fa0*/  UMOV UR5, 0x10 ;  /* 0x0000001000057882 */ /* 0x000fe20000000000 */
[----:B------:R-:W-:Y:S01]  /*3fb0*/  HFMA2 R0, -RZ, RZ, 0, 5.9604644775390625e-08 ;  /* 0x00000001ff007431 */ /* 0x000fe200000001ff */
[----:B------:R-:W-:-:S03]  /*3fc0*/  MOV R2, 0xffff ;  /* 0x0000ffff00027802 */ /* 0x000fc60000000f00 */
[----:B------:R-:W-:Y:S04]  /*3fd0*/  DEPBAR.LE SB1, 0x36 ;  /* 0x00009d800000791a */ /* 0x000fe80000000000 */
[----:B------:R-:W1:Y:S02]  /*3fe0*/  UTCATOMSWS.FIND_AND_SET.ALIGN UP0, UR5, UR5 ;  /* 0x00000005000575e3 */ /* 0x000e640008000800 */
[----:B-1----:R-:W-:Y:S01]  /*3ff0*/  MOV R3, UR5 ;  /* 0x0000000500037c02 */ /* 0x002fe20008000f00 */
[----:B------:R-:W-:Y:S06]  /*4000*/  BRA.U UP0, `(.L_x_82) ;  /* 0x0000000100187547 */ /* 0x000fec000b800000 */
.L_x_83:
[----:B------:R-:W-:Y:S05]  /*4010*/  NANOSLEEP 0x64 ;  /* 0x000000640000795d */ /* 0x000fea0003800000 */
[----:B------:R-:W-:-:S05]  /*4020*/  UMOV UR5, 0x10 ;  /* 0x0000001000057882 */ /* 0x000fca0000000000 */
[----:B------:R-:W-:Y:S04]  /*4030*/  DEPBAR.LE SB1, 0x36 ;  /* 0x00009d800000791a */ /* 0x000fe80000000000 */
[----:B------:R-:W1:Y:S02]  /*4040*/  UTCATOMSWS.FIND_AND_SET.ALIGN UP0, UR5, UR5 ;  /* 0x00000005000575e3 */ /* 0x000e640008000800 */
[----:B-1----:R-:W-:Y:S01]  /*4050*/  MOV R3, UR5 ;  /* 0x0000000500037c02 */ /* 0x002fe20008000f00 */
[----:B------:R-:W-:Y:S05]  /*4060*/  BRA.U !UP0, `(.L_x_83) ;  /* 0xfffffffd08e87547 */ /* 0x000fea000b83ffff */
.L_x_82:
[-C--:B------:R-:W-:Y:S02]  /*4070*/  SHF.L.U32 R2, R2, R3.reuse, RZ ;  /* 0x0000000302027219 */ /* 0x080fe400000006ff */
[----:B------:R-:W-:Y:S01]  /*4080*/  SHF.L.U32 R0, R0, R3, RZ ;  /* 0x0000000300007219 */ /* 0x000fe200000006ff */
[----:B------:R-:W-:Y:S02]  /*4090*/  IMAD.SHL.U32 R3, R3, 0x20, RZ ;  /* 0x0000002003037824 */ /* 0x000fe400078e00ff */
[----:B------:R1:W-:Y:S04]  /*40a0*/  ATOMS.OR RZ, [UR4+0x14], R2 ;  /* 0x00001402ffff798c */ /* 0x0003e8000b000004 */
[----:B------:R1:W-:Y:S04]  /*40b0*/  ATOMS.OR RZ, [UR4+0x18], R0 ;  /* 0x00001800ffff798c */ /* 0x0003e8000b000004 */
[----:B------:R1:W-:Y:S01]  /*40c0*/  STS [UR37+0x2f0], R3 ;  /* 0x0002f003ff007988 */ /* 0x0003e20008000825 */
[----:B------:R-:W-:Y:S05]  /*40d0*/  BRA `(.L_x_81) ;  /* 0x0000000000107947 */ /* 0x000fea0003800000 */
.L_x_80:
[----:B------:R-:W-:Y:S02]  /*40e0*/  MOV R0, 0xffffffff ;  /* 0xffffffff00007802 */ /* 0x000fe40000000f00 */
[----:B------:R-:W-:-:S03]  /*40f0*/  MOV R2, 0x4120 ;  /* 0x0000412000027802 */ /* 0x000fc60000000f00 */
[----:B------:R1:W-:Y:S04]  /*4100*/  STS [UR37+0x2f0], R0 ;  /* 0x0002f000ff007988 */ /* 0x0003e80008000825 */
[----:B-1-3-5:R-:W-:Y:S05]  /*4110*/  CALL.REL.NOINC `($__internal_1_$__cuda_sm10x_tcgen05_guardrail_trap_phase_invalid_during_alloc) ;  /* 0x0000004c00e47944 */ /* 0x02afea0003c00000 */
.L_x_81:
[----:B------:R-:W-:Y:S05]  /*4120*/  WARPSYNC.ALL ;  /* 0x0000000000007948 */ /* 0x000fea0003800000 */
[----:B------:R-:W2:Y:S01]  /*4130*/  S2UR UR6, SR_CgaCtaId ;  /* 0x00000000000679c3 */ /* 0x000ea20000008800 */
[----:B------:R-:W-:Y:S01]  /*4140*/  UMOV UR4, 0x400 ;  /* 0x0000040000047882 */ /* 0x000fe20000000000 */
[----:B------:R-:W-:-:S06]  /*4150*/  NOP ;  /* 0x0000000000007918 */ /* 0x000fcc0000000000 */
[----:B------:R-:W-:Y:S06]  /*4160*/  BAR.ARV 0x6, 0xa0 ;  /* 0x0182800000007b1d */ /* 0x000fec0000002000 */
[----:B------:R-:W4:Y:S01]  /*4170*/  LDCU UR7, c[0x0][0x38c] ;  /* 0x00007180ff0777ac */ /* 0x000f220008000800 */
[----:B------:R-:W-:Y:S01]  /*4180*/  IMAD.MOV.U32 R11, RZ, RZ, 0x1 ;  /* 0x00000001ff0b7424 */ /* 0x000fe200078e00ff */
[----:B------:R-:W-:Y:S01]  /*4190*/  CS2R R8, SRZ ;  /* 0x0000000000087805 */ /* 0x000fe2000001ff00 */
[----:B------:R-:W-:Y:S01]  /*41a0*/  IMAD.MOV.U32 R10, RZ, RZ, RZ ;  /* 0x000000ffff0a7224 */ /* 0x000fe200078e00ff */
[----:B------:R-:W-:Y:S01]  /*41b0*/  UMOV UR16, URZ ;  /* 0x000000ff00107c82 */ /* 0x000fe20008000000 */
[----:B------:R-:W-:Y:S01]  /*41c0*/  UMOV UR15, URZ ;  /* 0x000000ff000f7c82 */ /* 0x000fe20008000000 */
[----:B------:R-:W-:Y:S01]  /*41d0*/  UMOV UR20, 0x0 ;  /* 0x0000000000147882 */ /* 0x000fe20000000000 */
[----:B------:R-:W-:Y:S01]  /*41e0*/  UMOV UR21, 0x8118090 ;  /* 0x0811809000157882 */ /* 0x000fe20000000000 */
[----:B--2---:R-:W-:Y:S01]  /*41f0*/  ULEA UR6, UR6, UR4, 0x18 ;  /* 0x0000000406067291 */ /* 0x004fe2000f8ec0ff */
[----:B------:R-:W2:Y:S03]  /*4200*/  LDCU UR4, c[0x0][0x38c] ;  /* 0x00007180ff0477ac */ /* 0x000ea60008000800 */
[----:B------:R-:W-:-:S02]  /*4210*/  UIADD3 UR18, UPT, UPT, UR6, 0x4600, URZ ;  /* 0x0000460006127890 */ /* 0x000fc4000fffe0ff */
[----:B----4-:R-:W-:-:S03]  /*4220*/  UIADD3 UR7, UPT, UPT, UR7, 0x1f, URZ ;  /* 0x0000001f07077890 */ /* 0x010fc6000fffe0ff */
[----:B-1----:R-:W1:Y:S01]  /*4230*/  LDS R0, [UR6+0x2f0] ;  /* 0x0002f006ff007984 */ /* 0x002e620008000800 */
[----:B------:R-:W-:Y:S02]  /*4240*/  UIADD3 UR17, UPT, UPT, UR6, 0x26600, URZ ;  /* 0x0002660006117890 */ /* 0x000fe4000fffe0ff */
[----:B------:R-:W-:Y:S02]  /*4250*/  USHF.R.S32.HI UR5, URZ, 0x1f, UR7 ;  /* 0x0000001fff057899 */ /* 0x000fe40008011407 */
[----:B------:R-:W-:Y:S02]  /*4260*/  USHF.R.U32.HI UR18, URZ, 0x4, UR18 ;  /* 0x00000004ff127899 */ /* 0x000fe40008011612 */
[----:B------:R-:W-:Y:S02]  /*4270*/  ULEA.HI UR5, UR5, UR7, URZ, 0x5 ;  /* 0x0000000705057291 */ /* 0x000fe4000f8f28ff */
[----:B------:R-:W-:Y:S02]  /*4280*/  USHF.R.U32.HI UR17, URZ, 0x4, UR17 ;  /* 0x00000004ff117899 */ /* 0x000fe40008011611 */
[----:B------:R-:W-:-:S02]  /*4290*/  USHF.R.S32.HI UR5, URZ, 0x5, UR5 ;  /* 0x00000005ff057899 */ /* 0x000fc40008011405 */
[----:B------:R-:W-:Y:S02]  /*42a0*/  ULOP3.LUT UR18, UR18, 0x3fff, URZ, 0xc0, !UPT ;  /* 0x00003fff12127892 */ /* 0x000fe4000f8ec0ff */
[----:B------:R-:W-:Y:S02]  /*42b0*/  UISETP.LT.AND UP0, UPT, UR5, 0x1, UPT ;  /* 0x000000010500788c */ /* 0x000fe4000bf01270 */
[----:B------:R-:W-:Y:S02]  /*42c0*/  ULOP3.LUT UR17, UR17, 0x3fff, URZ, 0xc0, !UPT ;  /* 0x00003fff11117892 */ /* 0x000fe4000f8ec0ff */
[----:B------:R-:W-:Y:S02]  /*42d0*/  USEL UR10, UR5, 0x1, !UP0 ;  /* 0x00000001050a7887 */ /* 0x000fe4000c000000 */
[----:B--2---:R-:W-:Y:S02]  /*42e0*/  UISETP.GE.AND UP3, UPT, UR4, 0x1, UPT ;  /* 0x000000010400788c */ /* 0x004fe4000bf66270 */
[----:B------:R-:W-:Y:S01]  /*42f0*/  UIADD3 UR10, UPT, UPT, -UR10, URZ, URZ ;  /* 0x000000ff0a0a7290 */ /* 0x000fe2000fffe1ff */
[----:B-1----:R-:W-:-:S15]  /*4300*/  R2UR UR19, R0 ;  /* 0x00000000001372ca */ /* 0x002fde00000e0000 */
.L_x_90:
[----:B------:R-:W-:Y:S02]  /*4310*/  LEA R0, R10, UR6, 0x3 ;  /* 0x000000060a007c11 */ /* 0x000fe4000f8e18ff */
[----:B------:R-:W-:Y:S02]  /*4320*/  SHF.L.U32 R5, R9, 0x1f, RZ ;  /* 0x0000001f09057819 */ /* 0x000fe400000006ff */
[----:B------:R-:W-:Y:S01]  /*4330*/  PLOP3.LUT P0, PT, PT, PT, UP3, 0x80, 0x8 ;  /* 0x000000000008781c */ /* 0x000fe20003f0f038 */
[----:B------:R-:W-:Y:S01]  /*4340*/  VIADD R3, R0, 0x250 ;  /* 0x0000025000037836 */ /* 0x000fe20000000000 */
[----:B-1----:R-:W1:Y:S02]  /*4350*/  SYNCS.PHASECHK.TRANS64.TRYWAIT P1, [R0+URZ+0x240], R5 ;  /* 0x00024005000075a7 */ /* 0x002e6400080211ff */
[----:B-1--4-:R-:W-:Y:S09]  /*4360*/  @!P1 BRA `(.L_x_84) ;  /* 0x00000048001c9947 */ /* 0x012ff20003800000 */
.L_x_201:
[----:B------:R-:W-:Y:S01]  /*4370*/  LEA R4, R10, UR6, 0x4 ;  /* 0x000000060a047c11 */ /* 0x000fe2000f8e20ff */
[----:B------:R-:W-:Y:S01]  /*4380*/  @UP3 ULEA UR4, UR15, UR6, 0x3 ;  /* 0x000000060f043291 */ /* 0x000fe2000f8e18ff */
[----:B------:R-:W-:Y:S01]  /*4390*/  PLOP3.LUT P2, PT, PT, PT, PT, 0x80, 0x8 ;  /* 0x000000000008781c */ /* 0x000fe20003f4f070 */
[----:B------:R-:W-:Y:S01]  /*43a0*/  ULEA UR9, UR16, UR6, 0x3 ;  /* 0x0000000610097291 */ /* 0x000fe2000f8e18ff */
[----:B------:R-:W-:Y:S02]  /*43b0*/  PRMT R3, RZ, 0x654, R3 ;  /* 0x00000654ff037816 */ /* 0x000fe40000000003 */
[----:B-1----:R-:W1:Y:S01]  /*43c0*/  LDS.128 R4, [R4+0x2d0] ;  /* 0x0002d00004047984 */ /* 0x002e620000000c00 */
[----:B------:R-:W-:Y:S02]  /*43d0*/  @P0 SHF.L.U32 R2, R8, 0x1f, RZ ;  /* 0x0000001f08020819 */ /* 0x000fe400000006ff */
[----:B------:R-:W-:Y:S01]  /*43e0*/  SHF.L.U32 R0, R11, 0x1f, RZ ;  /* 0x0000001f0b007819 */ /* 0x000fe200000006ff */
[----:B------:R-:W-:Y:S01]  /*43f0*/  @!PT LDS RZ, [RZ] ;  /* 0x00000000fffff984 */ /* 0x000fe20000000800 */
[----:B------:R-:W-:Y:S01]  /*4400*/  @!PT LDS RZ, [RZ] ;  /* 0x00000000fffff984 */ /* 0x000fe20000000800 */
[----:B------:R-:W-:Y:S01]  /*4410*/  @!PT LDS RZ, [RZ] ;  /* 0x00000000fffff984 */ /* 0x000fe20000000800 */
[----:B------:R-:W-:Y:S01]  /*4420*/  @!PT LDS RZ, [RZ] ;  /* 0x00000000fffff984 */ /* 0x000fe20000000800 */
[----:B------:R2:W-:Y:S06]  /*4430*/  MEMBAR.ALL.CTA ;  /* 0x0000000000007992 */ /* 0x0005ec0000008000 */
[----:B--2---:R-:W2:Y:S02]  /*4440*/  FENCE.VIEW.ASYNC.S ;  /* 0x00000000000073c6 */ /* 0x004ea40000000000 */
[----:B--2---:R2:W-:Y:S01]  /*4450*/  SYNCS.ARRIVE.TRANS64.RED.A1T0 RZ, [R3+URZ], RZ ;  /* 0x000000ff03ff79a7 */ /* 0x0045e200081004ff */
[----:B------:R2:W4:Y:S01]  /*4460*/  @P0 SYNCS.PHASECHK.TRANS64.TRYWAIT P2, [UR4], R2 ;  /* 0x00000002ff0005a7 */ /* 0x0005220008041104 */
[----:B-1----:R-:W-:Y:S01]  /*4470*/  LOP3.LUT P1, RZ, R6, 0x1, RZ, 0xc0, !PT ;  /* 0x0000000106ff7812 */ /* 0x002fe2000782c0ff */
[----:B------:R-:W1:Y:S02]  /*4480*/  SYNCS.PHASECHK.TRANS64.TRYWAIT P0, [UR9+0x280], R0 ;  /* 0x00028000ff0075a7 */ /* 0x000e640008001109 */
[----:B-12-4-:R-:W-:Y:S10]  /*4490*/  @!P0 BRA `(.L_x_85) ;  /* 0x0000004400e48947 */ /* 0x016ff40003800000 */
.L_x_203:
[----:B------:R-:W-:Y:S01]  /*44a0*/  IADD3 R10, PT, PT, R10, 0x1, RZ ;  /* 0x000000010a0a7810 */ /* 0x000fe20007ffe0ff */
[----:B------:R-:W-:Y:S06]  /*44b0*/  BRA.U !UP3, `(.L_x_86) ;  /* 0x000000010b907547 */ /* 0x000fec000b800000 */
[----:B------:R-:W-:Y:S02]  /*44c0*/  ULEA UR8, UR16, UR19, 0x6 ;  /* 0x0000001310087291 */ /* 0x000fe4000f8e30ff */
[----:B------:R-:W-:Y:S01]  /*44d0*/  UPLOP3.LUT UP4, UPT, UPT, UPT, UPT, 0x40, 0x4 ;  /* 0x000000000004789c */ /* 0x000fe20003f8e870 */
[----:B------:R-:W-:Y:S01]  /*44e0*/  UMOV UR14, UR10 ;  /* 0x0000000a000e7c82 */ /* 0x000fe20008000000 */
[----:B------:R-:W-:Y:S01]  /*44f0*/  UMOV UR13, UR5 ;  /* 0x00000005000d7c82 */ /* 0x000fe20008000000 */
[----:B------:R-:W-:-:S08]  /*4500*/  UMOV UR12, UR15 ;  /* 0x0000000f000c7c82 */ /* 0x000fd00008000000 */
.L_x_89:
[----:B------:R-:W-:Y:S02]  /*4510*/  UIADD3 UR14, UPT, UPT, UR14, 0x1, URZ ;  /* 0x000000010e0e7890 */ /* 0x000fe4000fffe0ff */
[----:B--2---:R-:W-:Y:S02]  /*4520*/  ULEA UR7, UR12, UR6, 0x3 ;  /* 0x000000060c077291 */ /* 0x004fe4000f8e18ff */
[----:B------:R-:W-:Y:S01]  /*4530*/  UISETP.NE.AND UP0, UPT, UR14, URZ, UPT ;  /* 0x000000ff0e00728c */ /* 0x000fe2000bf05270 */
[----:B----4-:R-:W-:Y:S10]  /*4540*/  @P2 BRA `(.L_x_87) ;  /* 0x00000000000c2947 */ /* 0x010ff40003800000 */
[----:B-1----:R-:W-:Y:S04]  /*4550*/  SHF.L.U32 R3, R8, 0x1f, RZ ;  /* 0x0000001f08037819 */ /* 0x002fe800000006ff */
[----:B------:R-:W1:Y:S02]  /*4560*/  SYNCS.PHASECHK.TRANS64.TRYWAIT P0, [UR7], R3 ;  /* 0x00000003ff0075a7 */ /* 0x000e640008001107 */
[----:B-1----:R-:W-:Y:S05]  /*4570*/  @!P0 BRA `(.L_x_88) ;  /* 0x0000004400c48947 */ /* 0x002fea0003800000 */
.L_x_87:
[----:B------:R-:W-:Y:S01]  /*4580*/  UISETP.NE.AND UP1, UPT, UR13, 0x1, UPT ;  /* 0x000000010d00788c */ /* 0x000fe2000bf25270 */
[----:B------:R-:W-:Y:S01]  /*4590*/  PLOP3.LUT P2, PT, PT, PT, PT, 0x80, 0x8 ;  /* 0x000000000008781c */ /* 0x000fe20003f4f070 */
[----:B------:R-:W-:Y:S02]  /*45a0*/  UIADD3 UR15, UPT, UPT, UR12, 0x1, URZ ;  /* 0x000000010c0f7890 */ /* 0x000fe4000fffe0ff */
[----:B------:R-:W-:Y:S02]  /*45b0*/  UIADD3 UR7, UPT, UPT, UR7, 0x110, URZ ;  /* 0x0000011007077890 */ /* 0x000fe4000fffe0ff */
[----:B------:R-:W-:Y:S01]  /*45c0*/  UISETP.NE.AND UP2, UPT, UR15, 0x22, UPT ;  /* 0x000000220f00788c */ /* 0x000fe2000bf45270 */
[----:B------:R-:W-:Y:S01]  /*45d0*/  PLOP3.LUT P0, PT, PT, PT, UP1, 0x80, 0x8 ;  /* 0x000000000008781c */ /* 0x000fe20003f0f018 */
[----:B------:R-:W-:Y:S02]  /*45e0*/  UIADD3 UR13, UPT, UPT, UR13, -0x1, URZ ;  /* 0xffffffff0d0d7890 */ /* 0x000fe4000fffe0ff */
[----:B------:R-:W-:Y:S02]  /*45f0*/  USEL UR11, URZ, 0x1, UP2 ;  /* 0x00000001ff0b7887 */ /* 0x000fe40009000000 */
[----:B------:R-:W-:Y:S01]  /*4600*/  USEL UR15, UR15, URZ, UP2 ;  /* 0x000000ff0f0f7287 */ /* 0x000fe20009000000 */
[----:B------:R-:W-:Y:S01]  /*4610*/  UMOV UR23, 0x80004020 ;  /* 0x8000402000177882 */ /* 0x000fe20000000000 */
[----:B------:R-:W-:Y:S02]  /*4620*/  UMOV UR25, 0x40004040 ;  /* 0x4000404000197882 */ /* 0x000fe40000000000 */
[----:B------:R-:W-:Y:S01]  /*4630*/  @UP1 ULEA UR4, UR15, UR6, 0x3 ;  /* 0x000000060f041291 */ /* 0x000fe2000f8e18ff */
[----:B------:R-:W-:Y:S01]  /*4640*/  LOP3.LUT R8, R8, UR11, RZ, 0x3c, !PT ;  /* 0x0000000b08087c12 */ /* 0x000fe2000f8e3cff */
[----:B------:R-:W-:Y:S03]  /*4650*/  USHF.L.U32 UR11, UR12, 0x8, URZ ;  /* 0x000000080c0b7899 */ /* 0x000fe600080006ff */
[----:B-1----:R-:W-:Y:S01]  /*4660*/  @P0 SHF.L.U32 R0, R8, 0x1f, RZ ;  /* 0x0000001f08000819 */ /* 0x002fe200000006ff */
[----:B------:R-:W-:Y:S03]  /*4670*/  UIADD3 UR24, UPT, UPT, UR18, UR11, URZ ;  /* 0x0000000b12187290 */ /* 0x000fe6000fffe0ff */
[----:B------:R2:W4:Y:S01]  /*4680*/  @P0 SYNCS.PHASECHK.TRANS64.TRYWAIT P2, [UR4], R0 ;  /* 0x00000000ff0005a7 */ /* 0x0005220008041104 */
[----:B------:R-:W-:Y:S03]  /*4690*/  USHF.L.U32 UR4, UR12, 0x7, URZ ;  /* 0x000000070c047899 */ /* 0x000fe600080006ff */
[----:B------:R-:W-:Y:S01]  /*46a0*/  UMOV UR12, UR15 ;  /* 0x0000000f000c7c82 */ /* 0x000fe20008000000 */
[----:B------:R-:W-:Y:S09]  /*46b0*/  UIADD3 UR22, UPT, UPT, UR17, UR4, URZ ;  /* 0x0000000411167290 */ /* 0x000ff2000fffe0ff */
[----:B------:R2:W-:Y:S01]  /*46c0*/  UTCQMMA gdesc[UR24], gdesc[UR22], tmem[UR8], tmem[UR20], idesc[UR21], UP4 ;  /* 0x00ff1416180075ea */ /* 0x0005e2000a000308 */
[----:B------:R-:W-:Y:S01]  /*46d0*/  UPLOP3.LUT UP4, UPT, UPT, UPT, UPT, 0x80, 0x8 ;  /* 0x000000000008789c */ /* 0x000fe20003f8f070 */
[----:B------:R2:W-:Y:S01]  /*46e0*/  UTCBAR [UR7], URZ ;  /* 0x000000ff070073e9 */ /* 0x0005e200080000ff */
[----:B------:R-:W-:Y:S09]  /*46f0*/  BRA.U UP0, `(.L_x_89) ;  /* 0xfffffffd00847547 */ /* 0x000ff2000b83ffff */
.L_x_86:
[----:B------:R-:W-:Y:S01]  /*4700*/  UIADD3 UR16, UPT, UPT, UR16, 0x1, URZ ;  /* 0x0000000110107890 */ /* 0x000fe2000fffe0ff */
[C---:B------:R-:W-:Y:S01]  /*4710*/  ISETP.NE.AND P0, PT, R10.reuse, 0x2, PT ;  /* 0x000000020a00780c */ /* 0x040fe20003f05270 */
[----:B------:R-:W-:Y:S02]  /*4720*/  UIADD3 UR9, UPT, UPT, UR9, 0x260, URZ ;  /* 0x0000026009097890 */ /* 0x000fe4000fffe0ff */
[----:B------:R-:W-:Y:S01]  /*4730*/  UISETP.NE.AND UP0, UPT, UR16, 0x4, UPT ;  /* 0x000000041000788c */ /* 0x000fe2000bf05270 */
[----:B-12---:R-:W-:Y:S02]  /*4740*/  SEL R0, RZ, 0x1, P0 ;  /* 0x00000001ff007807 */ /* 0x006fe40000000000 */
[----:B------:R-:W-:Y:S01]  /*4750*/  SEL R10, R10, RZ, P0 ;  /* 0x000000ff0a0a7207 */ /* 0x000fe20000000000 */
[----:B------:R-:W-:Y:S01]  /*4760*/  USEL UR4, URZ, 0x1, UP0 ;  /* 0x00000001ff047887 */ /* 0x000fe20008000000 */
[----:B------:R-:W-:Y:S01]  /*4770*/  LOP3.LUT R9, R9, R0, RZ, 0x3c, !PT ;  /* 0x0000000009097212 */ /* 0x000fe200078e3cff */
[----:B------:R-:W-:Y:S01]  /*4780*/  USEL UR16, UR16, URZ, UP0 ;  /* 0x000000ff10107287 */ /* 0x000fe20008000000 */
[----:B------:R1:W-:Y:S03]  /*4790*/  UTCBAR [UR9], URZ ;  /* 0x000000ff090073e9 */ /* 0x0003e600080000ff */
[----:B------:R-:W-:Y:S01]  /*47a0*/  LOP3.LUT R11, R11, UR4, RZ, 0x3c, !PT ;  /* 0x000000040b0b7c12 */ /* 0x000fe2000f8e3cff */
[----:B------:R-:W-:Y:S07]  /*47b0*/  @P1 BRA `(.L_x_90) ;  /* 0xfffffff800d41947 */ /* 0x000fee000383ffff */
[----:B------:R-:W2:Y:S01]  /*47c0*/  S2UR UR4, SR_CgaCtaId ;  /* 0x00000000000479c3 */ /* 0x000ea20000008800 */
[----:B------:R-:W-:Y:S01]  /*47d0*/  ELECT P0, URZ, PT ;  /* 0x0000000000ff782f */ /* 0x000fe20003800000 */
[----:B------:R-:W-:Y:S01]  /*47e0*/  IMAD.MOV.U32 R0, RZ, RZ, 0x1 ;  /* 0x00000001ff007424 */ /* 0x000fe200078e00ff */
[----:B------:R-:W-:Y:S01]  /*47f0*/  UIADD3 UR6, UPT, UPT, UR6, 0x280, URZ ;  /* 0x0000028006067890 */ /* 0x000fe2000fffe0ff */
[----:B------:R-:W-:Y:S01]  /*4800*/  SHF.L.U32 R3, R11, 0x1f, RZ ;  /* 0x0000001f0b037819 */ /* 0x000fe200000006ff */
[----:B------:R-:W-:-:S03]  /*4810*/  UMOV UR5, 0x40 ;  /* 0x0000004000057882 */ /* 0x000fc60000000000 */
[----:B------:R-:W-:Y:S01]  /*4820*/  UVIRTCOUNT.DEALLOC.SMPOOL 0x80 ;  /* 0x000000800000784c */ /* 0x000fe20000000000 */
[----:B--2---:R-:W-:Y:S02]  /*4830*/  ULEA UR4, UR4, UR5, 0x18 ;  /* 0x0000000504047291 */ /* 0x004fe4000f8ec0ff */
[----:B------:R-:W-:-:S07]  /*4840*/  ULEA UR5, UR16, UR6, 0x3 ;  /* 0x0000000610057291 */ /* 0x000fce000f8e18ff */
[----:B------:R2:W-:Y:S02]  /*4850*/  @P0 STS.U8 [UR4+0x1c], R0 ;  /* 0x00001c00ff000988 */ /* 0x0005e40008000004 */
[----:B------:R-:W3:Y:S02]  /*4860*/  SYNCS.PHASECHK.TRANS64.TRYWAIT P0, [UR5], R3 ;  /* 0x00000003ff0075a7 */ /* 0x000ee40008001105 */
[----:B--23--:R-:W-:Y:S05]  /*4870*/  @!P0 BRA `(.L_x_91) ;  /* 0x00000044001c8947 */ /* 0x00cfea0003800000 */
.L_x_206:
[----:B------:R-:W-:-:S04]  /*4880*/  UIADD3 UR7, UPT, UPT, UR16, 0x1, URZ ;  /* 0x0000000110077890 */ /* 0x000fc8000fffe0ff */
[----:B------:R-:W-:-:S04]  /*4890*/  UISETP.NE.AND UP0, UPT, UR7, 0x4, UPT ;  /* 0x000000040700788c */ /* 0x000fc8000bf05270 */
[----:B------:R-:W-:Y:S02]  /*48a0*/  USEL UR8, URZ, 0x1, UP0 ;  /* 0x00000001ff087887 */ /* 0x000fe40008000000 */
[----:B------:R-:W-:-:S04]  /*48b0*/  USEL UR7, UR7, URZ, UP0 ;  /* 0x000000ff07077287 */ /* 0x000fc80008000000 */
[----:B------:R-:W-:Y:S01]  /*48c0*/  ULEA UR5, UR7, UR6, 0x3 ;  /* 0x0000000607057291 */ /* 0x000fe2000f8e18ff */
[----:B------:R-:W-:-:S04]  /*48d0*/  LOP3.LUT R2, R11, UR8, RZ, 0x3c, !PT ;  /* 0x000000080b027c12 */ /* 0x000fc8000f8e3cff */
[----:B--2---:R-:W-:-:S04]  /*48e0*/  SHF.L.U32 R3, R2, 0x1f, RZ ;  /* 0x0000001f02037819 */ /* 0x004fc800000006ff */
[----:B------:R-:W2:Y:S02]  /*48f0*/  SYNCS.PHASECHK.TRANS64.TRYWAIT P0, [UR5], R3 ;  /* 0x00000003ff0075a7 */ /* 0x000ea40008001105 */
[----:B--2---:R-:W-:Y:S05]  /*4900*/  @!P0 BRA `(.L_x_92) ;  /* 0x0000004400108947 */ /* 0x004fea0003800000 */
.L_x_208:
        /* <DEDUP_REMOVED lines=9> */
.L_x_210:
[----:B------:R-:W-:-:S04]  /*49a0*/  UIADD3 UR7, UPT, UPT, UR7, 0x1, URZ ;  /* 0x0000000107077890 */ /* 0x000fc8000fffe0ff */
[----:B------:R-:W-:-:S04]  /*49b0*/  UISETP.NE.AND UP0, UPT, UR7, 0x4, UPT ;  /* 0x000000040700788c */ /* 0x000fc8000bf05270 */
[----:B------:R-:W-:Y:S02]  /*49c0*/  USEL UR5, URZ, 0x1, UP0 ;  /* 0x00000001ff057887 */ /* 0x000fe40008000000 */
[----:B------:R-:W-:-:S04]  /*49d0*/  USEL UR7, UR7, URZ, UP0 ;  /* 0x000000ff07077287 */ /* 0x000fc80008000000 */
[----:B------:R-:W-:Y:S01]  /*49e0*/  ULEA UR7, UR7, UR6, 0x3 ;  /* 0x0000000607077291 */ /* 0x000fe2000f8e18ff */
[----:B--2---:R-:W-:-:S04]  /*49f0*/  LOP3.LUT R3, R2, UR5, RZ, 0x3c, !PT ;  /* 0x0000000502037c12 */ /* 0x004fc8000f8e3cff */
[----:B------:R-:W-:-:S04]  /*4a00*/  SHF.L.U32 R3, R3, 0x1f, RZ ;  /* 0x0000001f03037819 */ /* 0x000fc800000006ff */
[----:B------:R-:W2:Y:S02]  /*4a10*/  SYNCS.PHASECHK.TRANS64.TRYWAIT P0, [UR7], R3 ;  /* 0x00000003ff0075a7 */ /* 0x000ea40008001107 */
[----:B--2---:R-:W-:Y:S05]  /*4a20*/  @!P0 BRA `(.L_x_94) ;  /* 0x0000004000f88947 */ /* 0x004fea0003800000 */
.L_x_212:
[----:B------:R-:W-:Y:S01]  /*4a30*/  NOP ;  /* 0x0000000000007918 */ /* 0x000fe20000000000 */
[----:B--2---:R-:W2:Y:S01]  /*4a40*/  LDS R0, [UR4+0x14] ;  /* 0x00001404ff007984 */ /* 0x004ea20008000800 */
[----:B------:R-:W-:Y:S01]  /*4a50*/  ULOP3.LUT UR6, UR19, 0xffff, URZ, 0xc0, !UPT ;  /* 0x0000ffff13067892 */ /* 0x000fe2000f8ec0ff */
[----:B------:R-:W-:Y:S01]  /*4a60*/  UMOV UR8, 0xffff ;  /* 0x0000ffff00087882 */ /* 0x000fe20000000000 */
[----:B------:R-:W-:Y:S02]  /*4a70*/  UMOV UR5, 0x1 ;  /* 0x0000000100057882 */ /* 0x000fe40000000000 */
[----:B------:R-:W-:-:S04]  /*4a80*/  USHF.R.U32.HI UR6, URZ, 0x5, UR6 ;  /* 0x00000005ff067899 */ /* 0x000fc80008011606 */
[----:B------:R-:W-:Y:S02]  /*4a90*/  USHF.L.U32 UR8, UR8, UR6, URZ ;  /* 0x0000000608087299 */ /* 0x000fe400080006ff */
[----:B------:R-:W-:-:S04]  /*4aa0*/  USHF.L.U32 UR5, UR5, UR6, URZ ;  /* 0x0000000605057299 */ /* 0x000fc800080006ff */
[----:B--2---:R-:W-:-:S04]  /*4ab0*/  LOP3.LUT R0, R0, UR8, RZ, 0xc0, !PT ;  /* 0x0000000800007c12 */ /* 0x004fc8000f8ec0ff */
[----:B------:R-:W-:-:S13]  /*4ac0*/  ISETP.NE.AND P0, PT, R0, UR8, PT ;  /* 0x0000000800007c0c */ /* 0x000fda000bf05270 */
[----:B------:R-:W-:Y:S05]  /*4ad0*/  @P0 BRA `(.L_x_95) ;  /* 0x0000000000580947 */ /* 0x000fea0003800000 */
[----:B------:R-:W2:Y:S02]  /*4ae0*/  LDS R0, [UR4+0x18] ;  /* 0x00001804ff007984 */ /* 0x000ea40008000800 */
[----:B--2---:R-:W-:-:S04]  /*4af0*/  LOP3.LUT R0, R0, UR5, RZ, 0xc0, !PT ;  /* 0x0000000500007c12 */ /* 0x004fc8000f8ec0ff */
[----:B------:R-:W-:-:S13]  /*4b00*/  ISETP.NE.AND P0, PT, R0, UR5, PT ;  /* 0x0000000500007c0c */ /* 0x000fda000bf05270 */
[----:B------:R-:W-:Y:S05]  /*4b10*/  @P0 BRA `(.L_x_96) ;  /* 0x00000000003c0947 */ /* 0x000fea0003800000 */
[----:B------:R-:W2:Y:S01]  /*4b20*/  S2R R2, SR_LANEID ;  /* 0x0000000000027919 */ /* 0x000ea20000000000 */
[----:B------:R-:W-:Y:S01]  /*4b30*/  ULOP3.LUT UR8, URZ, UR8, URZ, 0x33, !UPT ;  /* 0x00000008ff087292 */ /* 0x000fe2000f8e33ff */
[----:B------:R-:W-:Y:S01]  /*4b40*/  LOP3.LUT R4, RZ, UR5, RZ, 0x33, !PT ;  /* 0x00000005ff047c12 */ /* 0x000fe2000f8e33ff */
[----:B------:R-:W-:Y:S02]  /*4b50*/  VOTEU.ANY UR7, UPT, PT ;  /* 0x0000000000077886 */ /* 0x000fe400038e0100 */
[----:B------:R-:W-:Y:S01]  /*4b60*/  UFLO.U32 UR7, UR7 ;  /* 0x00000007000772bd */ /* 0x000fe200080e0000 */
[----:B------:R-:W3:Y:S01]  /*4b70*/  REDUX UR5, R4 ;  /* 0x00000000040573c4 */ /* 0x000ee20000000000 */
[----:B------:R-:W-:-:S06]  /*4b80*/  IMAD.U32 R0, RZ, RZ, UR8 ;  /* 0x00000008ff007e24 */ /* 0x000fcc000f8e00ff */
[----:B------:R1:W-:Y:S01]  /*4b90*/  UTCATOMSWS.AND URZ, UR8 ;  /* 0x0000000800ff79e3 */ /* 0x0003e20008000000 */
[----:B------:R-:W4:Y:S01]  /*4ba0*/  REDUX UR6, R0 ;  /* 0x00000000000673c4 */ /* 0x000f220000000000 */
[----:B--2---:R-:W-:Y:S01]  /*4bb0*/  ISETP.EQ.U32.AND P0, PT, R2, UR7, PT ;  /* 0x0000000702007c0c */ /* 0x004fe2000bf02070 */
[----:B---3--:R-:W-:Y:S01]  /*4bc0*/  IMAD.U32 R2, RZ, RZ, UR5 ;  /* 0x00000005ff027e24 */ /* 0x008fe2000f8e00ff */
[----:B----4-:R-:W-:-:S11]  /*4bd0*/  MOV R3, UR6 ;  /* 0x0000000600037c02 */ /* 0x010fd60008000f00 */
[----:B------:R1:W-:Y:S04]  /*4be0*/  @P0 ATOMS.AND RZ, [UR4+0x14], R3 ;  /* 0x00001403ffff098c */ /* 0x0003e8000a800004 */
[----:B------:R1:W-:Y:S01]  /*4bf0*/  @P0 ATOMS.AND RZ, [UR4+0x18], R2 ;  /* 0x00001802ffff098c */ /* 0x0003e2000a800004 */
[----:B------:R-:W-:Y:S05]  /*4c00*/  BRA `(.L_x_97) ;  /* 0x0000000000147947 */ /* 0x000fea0003800000 */
.L_x_96:
[----:B------:R-:W-:Y:S02]  /*4c10*/  MOV R2, 0x4c30 ;  /* 0x00004c3000027802 */ /* 0x000fe40000000f00 */
[----:B-1--45:R-:W-:Y:S05]  /*4c20*/  CALL.REL.NOINC `($__internal_0_$__cuda_sm10x_tcgen05_guardrail_trap_col_being_dealloced_not_returned_by_alloc) ;  /* 0x0000004400147944 */ /* 0x032fea0003c00000 */
[----:B------:R-:W-:Y:S05]  /*4c30*/  BRA `(.L_x_97) ;  /* 0x0000000000087947 */ /* 0x000fea0003800000 */
.L_x_95:
[----:B------:R-:W-:Y:S02]  /*4c40*/  MOV R2, 0x4c60 ;  /* 0x00004c6000027802 */ /* 0x000fe40000000f00 */
[----:B-1--45:R-:W-:Y:S05]  /*4c50*/  CALL.REL.NOINC `($__internal_2_$__cuda_sm10x_tcgen05_guardrail_trap_unallocated_columns_being_dealloced) ;  /* 0x0000004400207944 */ /* 0x032fea0003c00000 */
.L_x_97:
[----:B------:R-:W-:Y:S01]  /*4c60*/  NOP ;  /* 0x0000000000007918 */ /* 0x000fe20000000000 */
[----:B-1----:R-:W-:Y:S05]  /*4c70*/  EXIT ;  /* 0x000000000000794d */ /* 0x002fea0003800000 */
.L_x_79:
[----:B------:R-:W-:-:S09]  /*4c80*/  UISETP.NE.OR UP2, UPT, UR8, 0x3, !UP2 ;  /* 0x000000030800788c */ /* 0x000fd2000d745670 */
[----:B------:R-:W-:Y:S05]  /*4c90*/  BRA.U UP2, `(.L_x_98) ;  /* 0x0000000902c87547 */ /* 0x000fea000b800000 */
[----:B------:R-:W1:Y:S01]  /*4ca0*/  LDCU.64 UR6, c[0x0][0x888] ;  /* 0x00011100ff0677ac */ /* 0x000e620008000a00 */
[----:B------:R-:W2:Y:S01]  /*4cb0*/  LDC R0, c[0x0][0xb30] ;  /* 0x0002cc00ff007b82 */ /* 0x000ea20000000800 */
[----:B------:R-:W-:Y:S01]  /*4cc0*/  IMAD.MOV.U32 R30, RZ, RZ, 0x1 ;  /* 0x00000001ff1e7424 */ /* 0x000fe200078e00ff */
[----:B------:R-:W-:Y:S01]  /*4cd0*/  CS2R R28, SRZ ;  /* 0x00000000001c7805 */ /* 0x000fe2000001ff00 */
[----:B------:R-:W4:Y:S01]  /*4ce0*/  LDCU.64 UR4, c[0x0][0x890] ;  /* 0x00011200ff0477ac */ /* 0x000f220008000a00 */
[----:B------:R-:W-:Y:S01]  /*4cf0*/  IMAD.MOV.U32 R25, RZ, RZ, 0x2000 ;  /* 0x00002000ff197424 */ /* 0x000fe200078e00ff */
[----:B------:R-:W-:-:S03]  /*4d00*/  UMOV UR8, 0x400 ;  /* 0x0000040000087882 */ /* 0x000fc60000000000 */
[----:B------:R-:W3:Y:S01]  /*4d10*/  LDC R19, c[0x0][0x370] ;  /* 0x0000dc00ff137b82 */ /* 0x000ee20000000800 */
[----:B------:R-:W-:-:S07]  /*4d20*/  UPLOP3.LUT UP1, UPT, UPT, UPT, UPT, 0x40, 0x4 ;  /* 0x000000000004789c */ /* 0x000fce0003f2e870 */
[----:B------:R-:W3:Y:S01]  /*4d30*/  LDC R2, c[0x0][0xb0c] ;  /* 0x0002c300ff027b82 */ /* 0x000ee20000000800 */
[----:B-1----:R-:W-:Y:S02]  /*4d40*/  UISETP.NE.U32.AND UP2, UPT, UR6, URZ, UPT ;  /* 0x000000ff0600728c */ /* 0x002fe4000bf45070 */
[----:B------:R-:W-:Y:S02]  /*4d50*/  ULEA UR6, UR37, UR8, 0x18 ;  /* 0x0000000825067291 */ /* 0x000fe4000f8ec0ff */
[----:B------:R-:W-:Y:S02]  /*4d60*/  UISETP.NE.AND.EX UP2, UPT, UR7, URZ, UPT, UP2 ;  /* 0x000000ff0700728c */ /* 0x000fe4000bf45320 */
[----:B------:R-:W-:Y:S01]  /*4d70*/  UIADD3 UR7, UPT, UPT, UR6, 0x220, URZ ;  /* 0x0000022006077890 */ /* 0x000fe2000fffe0ff */
[----:B------:R-:W1:Y:S01]  /*4d80*/  LDC R18, c[0x0][0xb20] ;  /* 0x0002c800ff127b82 */ /* 0x000e620000000800 */
[----:B----4-:R-:W-:Y:S01]  /*4d90*/  UISETP.NE.U32.AND UP3, UPT, UR4, URZ, UPT ;  /* 0x000000ff0400728c */ /* 0x010fe2000bf65070 */
[----:B--2---:R-:W-:Y:S01]  /*4da0*/  ISETP.NE.AND P1, PT, R0, 0x1, PT ;  /* 0x000000010000780c */ /* 0x004fe20003f25270 */
[----:B------:R-:W-:-:S02]  /*4db0*/  UPRMT UR37, UR37, 0x654, UR7 ;  /* 0x0000065425257896 */ /* 0x000fc40008000007 */
[----:B------:R-:W-:-:S03]  /*4dc0*/  UISETP.NE.AND.EX UP3, UPT, UR5, URZ, UPT, UP3 ;  /* 0x000000ff0500728c */ /* 0x000fc6000bf65330 */
[----:B------:R-:W2:Y:S08]  /*4dd0*/  LDC.64 R32, c[0x0][0x348] ;  /* 0x0000d200ff207b82 */ /* 0x000eb00000000a00 */
[----:B------:R-:W4:Y:S08]  /*4de0*/  LDC.64 R16, c[0x0][0xb10] ;  /* 0x0002c400ff107b82 */ /* 0x000f300000000a00 */
[----:B------:R-:W1:Y:S08]  /*4df0*/  LDC.64 R6, c[0x0][0xb18] ;  /* 0x0002c600ff067b82 */ /* 0x000e700000000a00 */
[----:B------:R-:W1:Y:S08]  /*4e00*/  LDC.64 R4, c[0x0][0xb28] ;  /* 0x0002ca00ff047b82 */ /* 0x000e700000000a00 */
[----:B---3--:R-:W1:Y:S02]  /*4e10*/  LDC R24, c[0x0][0x374] ;  /* 0x0000dd00ff187b82 */ /* 0x008e640000000800 */
.L_x_106:
[C---:B------:R-:W-:Y:S02]  /*4e20*/  LEA R0, R29.reuse, UR6, 0x3 ;  /* 0x000000061d007c11 */ /* 0x040fe4000f8e18ff */
[----:B------:R-:W-:Y:S02]  /*4e30*/  SHF.L.U32 R3, R28, 0x1f, RZ ;  /* 0x0000001f1c037819 */ /* 0x000fe400000006ff */
[----:B------:R-:W-:Y:S02]  /*4e40*/  LEA R20, R29, UR6, 0x4 ;  /* 0x000000061d147c11 */ /* 0x000fe4000f8e20ff */
[----:B---3--:R-:W3:Y:S02]  /*4e50*/  SYNCS.PHASECHK.TRANS64.TRYWAIT P0, [R0+URZ+0x240], R3 ;  /* 0x00024003000075a7 */ /* 0x008ee400080011ff */
[----:B---3--:R-:W-:Y:S05]  /*4e60*/  @!P0 BRA `(.L_x_99) ;  /* 0x0000004000008947 */ /* 0x008fea0003800000 */
.L_x_213:
[----:B------:R-:W-:Y:S01]  /*4e70*/  ISETP.GE.AND P0, PT, R72, 0x1, PT ;  /* 0x000000014800780c */ /* 0x000fe20003f06270 */
[----:B------:R-:W1:Y:S01]  /*4e80*/  LDS.128 R20, [R20+0x2d0] ;  /* 0x0002d00014147984 */ /* 0x000e620000000c00 */
[----:B------:R-:W-:Y:S01]  /*4e90*/  ISETP.NE.U32.AND P4, PT, RZ, UR4, PT ;  /* 0x00000004ff007c0c */ /* 0x000fe2000bf85070 */
[----:B---3--:R-:W-:Y:S01]  /*4ea0*/  VIADD R0, R0, 0x250 ;  /* 0x0000025000007836 */ /* 0x008fe20000000000 */
[----:B------:R-:W-:Y:S02]  /*4eb0*/  SHF.L.U32 R26, R30, 0x1f, RZ ;  /* 0x0000001f1e1a7819 */ /* 0x000fe400000006ff */
[----:B------:R-:W-:Y:S02]  /*4ec0*/  ISETP.NE.AND.EX P4, PT, RZ, UR5, PT, P4 ;  /* 0x00000005ff007c0c */ /* 0x000fe4000bf85340 */
[----:B------:R-:W-:Y:S01]  /*4ed0*/  PRMT R0, RZ, 0x654, R0 ;  /* 0x00000654ff007816 */ /* 0x000fe20000000000 */
[----:B------:R-:W-:Y:S01]  /*4ee0*/  @!PT LDS RZ, [RZ] ;  /* 0x00000000fffff984 */ /* 0x000fe20000000800 */
[----:B------:R-:W-:Y:S01]  /*4ef0*/  @!PT LDS RZ, [RZ] ;  /* 0x00000000fffff984 */ /* 0x000fe20000000800 */
[----:B------:R-:W-:Y:S01]  /*4f00*/  @!PT LDS RZ, [RZ] ;  /* 0x00000000fffff984 */ /* 0x000fe20000000800 */
[----:B------:R-:W-:Y:S01]  /*4f10*/  @!PT LDS RZ, [RZ] ;  /* 0x00000000fffff984 */ /* 0x000fe20000000800 */
[----:B------:R3:W-:Y:S06]  /*4f20*/  MEMBAR.ALL.CTA ;  /* 0x0000000000007992 */ /* 0x0007ec0000008000 */
[----:B---3--:R-:W3:Y:S02]  /*4f30*/  FENCE.VIEW.ASYNC.S ;  /* 0x00000000000073c6 */ /* 0x008ee40000000000 */
[----:B---3--:R3:W-:Y:S01]  /*4f40*/  SYNCS.ARRIVE.TRANS64.RED.A1T0 RZ, [R0+URZ], RZ ;  /* 0x000000ff00ff79a7 */ /* 0x0087e200081004ff */
[----:B-1----:R-:W-:Y:S11]  /*4f50*/  LOP3.LUT P3, RZ, R22, 0x1, RZ, 0xc0, !PT ;  /* 0x0000000116ff7812 */ /* 0x002ff6000786c0ff */
[----:B------:R-:W-:Y:S02]  /*4f60*/  @!UPT UIADD3 URZ, UPT, UPT, URZ, URZ, URZ ;  /* 0x000000fffffff290 */ /* 0x000fe4000fffe0ff */
[----:B------:R-:W-:Y:S02]  /*4f70*/  @P3 MOV R13, R20 ;  /* 0x00000014000d3202 */ /* 0x000fe40000000f00 */
[----:B------:R-:W-:Y:S01]  /*4f80*/  @P3 LOP3.LUT R8, R21, 0xffff, RZ, 0xc0, !PT ;  /* 0x0000ffff15083812 */ /* 0x000fe200078ec0ff */
[----:B---3--:R-:W-:Y:S06]  /*4f90*/  @!P0 BRA `(.L_x_100) ;  /* 0x0000000000a48947 */ /* 0x008fec0003800000 */
[----:B------:R-:W-:Y:S01]  /*4fa0*/  IMAD.HI.U32 R31, R24, R7, RZ ;  /* 0x00000007181f7227 */ /* 0x000fe200078e00ff */
[----:B------:R-:W-:Y:S02]  /*4fb0*/  ISETP.NE.AND P0, PT, R6, 0x1, PT ;  /* 0x000000010600780c */ /* 0x000fe40003f05270 */
[----:B------:R-:W-:Y:S01]  /*4fc0*/  ISETP.NE.AND P2, PT, R72, 0x1, PT ;  /* 0x000000014800780c */ /* 0x000fe20003f45270 */
[----:B----4-:R-:W-:Y:S01]  /*4fd0*/  IMAD.HI.U32 R34, R19, R16, RZ ;  /* 0x0000001013227227 */ /* 0x010fe200078e00ff */
[----:B------:R-:W-:Y:S02]  /*4fe0*/  SHF.R.U32.HI R31, RZ, R18, R31 ;  /* 0x00000012ff1f7219 */ /* 0x000fe4000001161f */
[----:B------:R-:W-:Y:S01]  /*4ff0*/  ISETP.NE.AND P5, PT, R2, 0x1, PT ;  /* 0x000000010200780c */ /* 0x000fe20003fa5270 */
[----:B------:R-:W-:Y:S01]  /*5000*/  IMAD.HI.U32 R36, R13, R16, RZ ;  /* 0x000000100d247227 */ /* 0x000fe200078e00ff */
[----:B------:R-:W-:Y:S02]  /*5010*/  SHF.R.U32.HI R34, RZ, R17, R34 ;  /* 0x00000011ff227219 */ /* 0x000fe40000011622 */
[----:B------:R-:W-:Y:S01]  /*5020*/  SEL R3, R24, R31, !P0 ;  /* 0x0000001f18037207 */ /* 0x000fe20004000000 */
[C---:B------:R-:W-:Y:S01]  /*5030*/  IMAD.HI.U32 R31, R8.reuse, R7, RZ ;  /* 0x00000007081f7227 */ /* 0x040fe200078e00ff */
[----:B------:R-:W-:Y:S02]  /*5040*/  SEL R11, R19, R34, !P5 ;  /* 0x00000022130b7207 */ /* 0x000fe40006800000 */
[----:B------:R-:W-:Y:S01]  /*5050*/  SHF.R.U32.HI R36, RZ, R17, R36 ;  /* 0x00000011ff247219 */ /* 0x000fe20000011624 */
[----:B------:R-:W-:Y:S01]  /*5060*/  IMAD.HI.U32 R38, R3, R4, RZ ;  /* 0x0000000403267227 */ /* 0x000fe200078e00ff */
[----:B------:R-:W-:Y:S03]  /*5070*/  SHF.R.U32.HI R31, RZ, R18, R31 ;  /* 0x00000012ff1f7219 */ /* 0x000fe6000001161f */
[----:B------:R-:W-:Y:S01]  /*5080*/  IMAD.HI.U32 R34, R11, R4, RZ ;  /* 0x000000040b227227 */ /* 0x000fe200078e00ff */
[----:B------:R-:W-:Y:S02]  /*5090*/  @P2 SHF.R.U32.HI R3, RZ, R5, R38 ;  /* 0x00000005ff032219 */ /* 0x000fe40000011626 */
[----:B------:R-:W-:Y:S02]  /*50a0*/  SEL R9, R8, R31, !P0 ;  /* 0x0000001f08097207 */ /* 0x000fe40004000000 */
[----:B------:R-:W-:Y:S01]  /*50b0*/  @P2 SHF.R.U32.HI R11, RZ, R5, R34 ;  /* 0x00000005ff0b2219 */ /* 0x000fe20000011622 */
[C---:B------:R-:W-:Y:S01]  /*50c0*/  IMAD R10, R72.reuse, R3, RZ ;  /* 0x00000003480a7224 */ /* 0x040fe200078e02ff */
[----:B------:R-:W-:Y:S01]  /*50d0*/  SEL R3, R13, R36, !P5 ;  /* 0x000000240d037207 */ /* 0x000fe20006800000 */
[C---:B------:R-:W-:Y:S03]  /*50e0*/  IMAD.HI.U32 R14, R9.reuse, R4, RZ ;  /* 0x00000004090e7227 */ /* 0x040fe600078e00ff */
[----:B------:R-:W-:Y:S01]  /*50f0*/  ISETP.GE.AND P0, PT, R9, R10, PT ;  /* 0x0000000a0900720c */ /* 0x000fe20003f06270 */
[C---:B------:R-:W-:Y:S01]  /*5100*/  IMAD R12, R72.reuse, R11, RZ ;  /* 0x0000000b480c7224 */ /* 0x040fe200078e02ff */
[-C--:B------:R-:W-:Y:S04]  /*5110*/  SHF.R.U32.HI R14, RZ, R5.reuse, R14 ;  /* 0x00000005ff0e7219 */ /* 0x080fe8000001160e */
[----:B------:R-:W-:Y:S02]  /*5120*/  ISETP.GE.OR P0, PT, R3, R12, P0 ;  /* 0x0000000c0300720c */ /* 0x000fe40000706670 */
[----:B------:R-:W-:Y:S05]  /*5130*/  SEL R15, R9, R14, !P2 ;  /* 0x0000000e090f7207 */ /* 0x000fea0005000000 */
[----:B------:R-:W-:Y:S04]  /*5140*/  IMAD.MOV R14, RZ, RZ, -R15 ;  /* 0x000000ffff0e7224 */ /* 0x000fe800078e0a0f */
[----:B------:R-:W-:Y:S02]  /*5150*/  IMAD R14, R72, R14, R9 ;  /* 0x0000000e480e7224 */ /* 0x000fe400078e0209 */
[C---:B------:R-:W-:Y:S05]  /*5160*/  @!P0 IMAD.HI.U32 R10, R3.reuse, R4, RZ ;  /* 0x00000004030a8227 */ /* 0x040fea00078e00ff */
[----:B------:R-:W-:Y:S04]  /*5170*/  @!P0 SHF.R.U32.HI R10, RZ, R5, R10 ;  /* 0x00000005ff0a8219 */ /* 0x000fe8000001160a */
[----:B------:R-:W-:Y:S01]  /*5180*/  @!P0 SEL R0, R3, R10, !P2 ;  /* 0x0000000a03008207 */ /* 0x000fe20005000000 */
[----:B------:R-:W-:Y:S03]  /*5190*/  IMAD.MOV R10, RZ, RZ, -R3 ;  /* 0x000000ffff0a7224 */ /* 0x000fe600078e0a03 */
[----:B------:R-:W-:Y:S01]  /*51a0*/  @!P0 IADD3 R15, PT, PT, R15, -R0, RZ ;  /* 0x800000000f0f8210 */ /* 0x000fe20007ffe0ff */
[----:B------:R-:W-:Y:S01]  /*51b0*/  @!P0 IMAD R0, R11, R14, R0 ;  /* 0x0000000e0b008224 */ /* 0x000fe200078e0200 */
[----:B------:R-:W-:Y:S01]  /*51c0*/  IADD3 R11, PT, PT, -R9, RZ, RZ ;  /* 0x000000ff090b7210 */ /* 0x000fe20007ffe1ff */
[----:B------:R-:W-:Y:S02]  /*51d0*/  IMAD R13, R2, R10, R13 ;  /* 0x0000000a020d7224 */ /* 0x000fe400078e020d */
[----:B------:R-:W-:Y:S02]  /*51e0*/  @!P0 IMAD R9, R15, R72, R3 ;  /* 0x000000480f098224 */ /* 0x000fe400078e0203 */
[----:B------:R-:W-:Y:S02]  /*51f0*/  @!P0 IMAD.MOV.U32 R3, RZ, RZ, R0 ;  /* 0x000000ffff038224 */ /* 0x000fe400078e0000 */
[----:B------:R-:W-:Y:S02]  /*5200*/  IMAD R8, R6, R11, R8 ;  /* 0x0000000b06087224 */ /* 0x000fe400078e0208 */
[----:B------:R-:W-:Y:S02]  /*5210*/  IMAD R13, R3, R2, R13 ;  /* 0x00000002030d7224 */ /* 0x000fe400078e020d */
[----:B------:R-:W-:Y:S02]  /*5220*/  IMAD R8, R9, R6, R8 ;  /* 0x0000000609087224 */ /* 0x000fe400078e0208 */
.L_x_100:
[----:B------:R-:W-:Y:S05]  /*5230*/  BRA.U UP1, `(.L_x_101) ;  /* 0x0000000101107547 */ /* 0x000fea000b800000 */
[----:B------:R-:W-:Y:S04]  /*5240*/  MOV R0, UR13 ;  /* 0x0000000d00007c02 */ /* 0x000fe80008000f00 */
[----:B------:R-:W-:Y:S04]  /*5250*/  SHF.L.U32 R3, R0, 0x1f, RZ ;  /* 0x0000001f00037819 */ /* 0x000fe800000006ff */
[----:B------:R-:W1:Y:S02]  /*5260*/  SYNCS.PHASECHK.TRANS64.TRYWAIT P0, [UR6+0x238], R3 ;  /* 0x00023803ff0075a7 */ /* 0x000e640008001106 */
[----:B-1----:R-:W-:Y:S05]  /*5270*/  @!P0 BRA `(.L_x_102) ;  /* 0x0000003c00108947 */ /* 0x002fea0003800000 */
.L_x_101:
[----:B------:R-:W-:Y:S05]  /*5280*/  BRA.U !UP3, `(.L_x_103) ;  /* 0x000000010b347547 */ /* 0x000fea000b800000 */
[----:B------:R-:W-:Y:S01]  /*5290*/  UPLOP3.LUT UP0, UPT, UPT, UPT, UP2, 0x80, 0x8 ;  /* 0x000000000008789c */ /* 0x000fe20003f0f020 */
[----:B-1----:R-:W-:Y:S02]  /*52a0*/  HFMA2 R0, -RZ, RZ, 0, 5.9604644775390625e-08 ;  /* 0x00000001ff007431 */ /* 0x002fe400000001ff */
[----:B------:R-:W-:Y:S03]  /*52b0*/  IMAD.MOV.U32 R164, RZ, RZ, 0x1 ;  /* 0x00000001ffa47424 */ /* 0x000fe600078e00ff */
[----:B------:R-:W-:Y:S05]  /*52c0*/  PLOP3.LUT P0, PT, PT, PT, UP0, 0x80, 0x8 ;  /* 0x000000000008781c */ /* 0x000fea0003f0f008 */
[----:B------:R-:W1:Y:S01]  /*52d0*/  @UP0 LDCU.64 UR8, c[0x0][0x888] ;  /* 0x00011100ff0807ac */ /* 0x000e620008000a00 */
[----:B------:R-:W-:Y:S07]  /*52e0*/  @UP0 UIMAD UR7, UR36, UR4, URZ ;  /* 0x00000004240702a4 */ /* 0x000fee000f8e02ff */
[----:B------:R-:W-:Y:S01]  /*52f0*/  @!P0 PRMT R164, R0, 0x7610, R164 ;  /* 0x0000761000a48816 */ /* 0x000fe200000000a4 */
[----:B-1----:R-:W-:Y:S03]  /*5300*/  @UP0 UIMAD.WIDE UR8, UR7, 0x4, UR8 ;  /* 0x00000004070808a5 */ /* 0x002fe6000f8e0208 */
[----:B------:R-:W1:Y:S03]  /*5310*/  @!UP0 LDCU UR7, c[0x0][0x880] ;  /* 0x00011000ff0787ac */ /* 0x000e660008000800 */
[----:B------:R-:W-:Y:S01]  /*5320*/  IMAD.U32 R10, RZ, RZ, UR8 ;  /* 0x00000008ff0a7e24 */ /* 0x000fe2000f8e00ff */
[----:B------:R-:W-:Y:S05]  /*5330*/  MOV R11, UR9 ;  /* 0x00000009000b7c02 */ /* 0x000fea0008000f00 */
[----:B-----5:R3:W5:Y:S02]  /*5340*/  @P0 LDG.E R81, desc[UR40][R10.64] ;  /* 0x000000280a510981 */ /* 0x020764000c1e1900 */
[----:B-1-3--:R-:W-:Y:S07]  /*5350*/  @!P0 IMAD.U32 R81, RZ, RZ, UR7 ;  /* 0x00000007ff518e24 */ /* 0x00afee000f8e00ff */
.L_x_103:
[----:B-----5:R-:W-:Y:S01]  /*5360*/  @!P4 FSETP.EQ.AND P5, PT, R81, RZ, PT ;  /* 0x000000ff5100c20b */ /* 0x020fe20003fa2000 */
[----:B------:R-:W-:Y:S01]  /*5370*/  @!UPT UIADD3 URZ, UPT, UPT, URZ, URZ, URZ ;  /* 0x000000fffffff290 */ /* 0x000fe2000fffe0ff */
[----:B------:R-:W-:Y:S11]  /*5380*/  @!P4 BRA `(.L_x_104) ;  /* 0x000000000014c947 */ /* 0x000ff60003800000 */
[----:B------:R-:W-:Y:S02]  /*5390*/  LOP3.LUT P0, RZ, R164, 0xff, RZ, 0xc0, !PT ;  /* 0x000000ffa4ff7812 */ /* 0x000fe4000780c0ff */
[----:B------:R-:W-:Y:S04]  /*53a0*/  PLOP3.LUT P5, PT, PT, PT, UP0, 0x80, 0x8 ;  /* 0x000000000008781c */ /* 0x000fe80003faf008 */
[----:B------:R-:W-:Y:S07]  /*53b0*/  PLOP3.LUT P5, PT, P5, PT, PT, 0x8, 0x80 ;  /* 0x000000000080781c */ /* 0x000fee0002fae170 */
[----:B------:R-:W-:Y:S11]  /*53c0*/  @P0 FSETP.EQ.AND P5, PT, R81, RZ, PT ;  /* 0x000000ff5100020b */ /* 0x000ff60003fa2000 */
[----:B------:R-:W-:Y:S02]  /*53d0*/  @!UPT UIADD3 URZ, UPT, UPT, URZ, URZ, URZ ;  /* 0x000000fffffff290 */ /* 0x000fe4000fffe0ff */
.L_x_104:
[----:B------:R-:W3:Y:S01]  /*53e0*/  SYNCS.PHASECHK.TRANS64.TRYWAIT P4, [UR6+0x228], R26 ;  /* 0x0002281aff0075a7 */ /* 0x000ee20008081106 */
[----:B------:R-:W-:Y:S01]  /*53f0*/  @P3 SHF.R.U32.HI R27, RZ, 0x10, R21 ;  /* 0x00000010ff1b3819 */ /* 0x000fe20000011615 */
[----:B------:R-:W-:Y:S01]  /*5400*/  VIADD R29, R29, 0x1 ;  /* 0x000000011d1d7836 */ /* 0x000fe20000000000 */
[----:B------:R-:W5:Y:S08]  /*5410*/  LDC.64 R14, c[0x0][0xb10] ;  /* 0x0002c400ff0e7b82 */ /* 0x000f700000000a00 */
[----:B------:R-:W2:Y:S08]  /*5420*/  LDC.64 R10, c[0x0][0xb18] ;  /* 0x0002c600ff0a7b82 */ /* 0x000eb00000000a00 */
[----:B-1----:R-:W1:Y:S08]  /*5430*/  @!P1 LDC R0, c[0x0][0xb20] ;  /* 0x0002c800ff009b82 */ /* 0x002e700000000800 */
[----:B------:R-:W4:Y:S01]  /*5440*/  @!P1 LDC R3, c[0x0][0xb0c] ;  /* 0x0002c300ff039b82 */ /* 0x000f220000000800 */
[----:B-----5:R-:W-:Y:S05]  /*5450*/  @!P1 IMAD.HI.U32 R14, R13, R14, RZ ;  /* 0x0000000e0d0e9227 */ /* 0x020fea00078e00ff */
[----:B------:R-:W-:Y:S01]  /*5460*/  @!P1 SHF.R.U32.HI R14, RZ, R15, R14 ;  /* 0x0000000fff0e9219 */ /* 0x000fe2000001160e */
[----:B--2---:R-:W-:Y:S01]  /*5470*/  @!P1 IMAD.HI.U32 R11, R8, R11, RZ ;  /* 0x0000000b080b9227 */ /* 0x004fe200078e00ff */
[----:B------:R-:W-:Y:S04]  /*5480*/  @!P1 ISETP.NE.AND P0, PT, R10, 0x1, PT ;  /* 0x000000010a00980c */ /* 0x000fe80003f05270 */
[----:B-1----:R-:W-:Y:S02]  /*5490*/  @!P1 SHF.R.U32.HI R9, RZ, R0, R11 ;  /* 0x00000000ff099219 */ /* 0x002fe4000001160b */
[----:B----4-:R-:W-:Y:S02]  /*54a0*/  @!P1 ISETP.NE.AND P2, PT, R3, 0x1, PT ;  /* 0x000000010300980c */ /* 0x010fe40003f45270 */
[----:B------:R-:W-:Y:S02]  /*54b0*/  @!P1 SEL R9, R8, R9, !P0 ;  /* 0x0000000908099207 */ /* 0x000fe40004000000 */
[----:B------:R-:W-:Y:S02]  /*54c0*/  ELECT P0, URZ, PT ;  /* 0x0000000000ff782f */ /* 0x000fe40003800000 */
[----:B------:R-:W-:Y:S05]  /*54d0*/  @!P1 SEL R14, R13, R14, !P2 ;  /* 0x0000000e0d0e9207 */ /* 0x000fea0005000000 */
[----:B------:R-:W-:Y:S02]  /*54e0*/  @!P1 IMAD.IADD R0, R9, 0x1, -R14 ;  /* 0x0000000109009824 */ /* 0x000fe400078e0a0e */
[----:B------:R-:W-:Y:S02]  /*54f0*/  @!P1 IMAD.IADD R9, R14, 0x1, -R9 ;  /* 0x000000010e099824 */ /* 0x000fe400078e0a09 */
[----:B------:R-:W-:Y:S02]  /*5500*/  @!P1 IMAD R13, R0, R3, R13 ;  /* 0x00000003000d9224 */ /* 0x000fe400078e020d */
[----:B------:R-:W-:Y:S01]  /*5510*/  @!P1 IMAD R8, R9, R10, R8 ;  /* 0x0000000a09089224 */ /* 0x000fe200078e0208 */
[----:B---3--:R-:W-:Y:S06]  /*5520*/  @!P4 BRA `(.L_x_105) ;  /* 0x00000038007cc947 */ /* 0x008fec0003800000 */
.L_x_216:
[----:B------:R-:W-:Y:S01]  /*5530*/  PLOP3.LUT P5, PT, P5, P0, PT, 0xf2, 0x2f ;  /* 0x00000000002f781c */ /* 0x000fe20002fa1e72 */
[----:B------:R-:W-:Y:S01]  /*5540*/  UMOV UR14, 0x0 ;  /* 0x00000000000e7882 */ /* 0x000fe20000000000 */
[----:B------:R-:W-:Y:S01]  /*5550*/  LOP3.LUT R30, R30, 0x1, RZ, 0x3c, !PT ;  /* 0x000000011e1e7812 */ /* 0x000fe200078e3cff */
[----:B------:R-:W-:Y:S01]  /*5560*/  UMOV UR15, 0x10000000 ;  /* 0x10000000000f7882 */ /* 0x000fe20000000000 */
[----:B------:R-:W-:Y:S01]  /*5570*/  UMOV UR12, UR36 ;  /* 0x00000024000c7c82 */ /* 0x000fe20008000000 */
[----:B------:R-:W-:Y:S08]  /*5580*/  @P3 R2UR UR36, R27 ;  /* 0x000000001b2432ca */ /* 0x000ff000000e0000 */
[----:B-1----:R-:W-:Y:S01]  /*5590*/  @!P5 IADD3 R3, P0, PT, R32, 0x580, RZ ;  /* 0x000005802003d810 */ /* 0x002fe20007f1e0ff */
[----:B------:R-:W-:Y:S01]  /*55a0*/  @!P5 IMAD.SHL.U32 R155, R155, 0x40, RZ ;  /* 0x000000409b9bd824 */ /* 0x000fe200078e00ff */
[----:B------:R-:W-:Y:S01]  /*55b0*/  VOTEU.ALL UP1, P5 ;  /* 0x0000000000ff7886 */ /* 0x000fe20002820000 */
[----:B------:R-:W-:Y:S01]  /*55c0*/  @!P5 IMAD.SHL.U32 R165, R165, 0x80, RZ ;  /* 0x00000080a5a5d824 */ /* 0x000fe200078e00ff */
[----:B------:R-:W-:Y:S01]  /*55d0*/  @!P5 R2UR UR8, R3 ;  /* 0x000000000308d2ca */ /* 0x000fe200000e0000 */
[----:B------:R-:W-:Y:S01]  /*55e0*/  @!P5 IMAD.X R0, RZ, RZ, R33, P0 ;  /* 0x000000ffff00d224 */ /* 0x000fe200000e0621 */
[----:B------:R-:W-:Y:S01]  /*55f0*/  @!P5 R2UR UR10, R155 ;  /* 0x000000009b0ad2ca */ /* 0x000fe200000e0000 */
[----:B------:R-:W-:Y:S01]  /*5600*/  @!UP1 UIADD3 UR9, UPT, UPT, UR6, 0x220, URZ ;  /* 0x0000022006099890 */ /* 0x000fe2000fffe0ff */
[----:B------:R-:W-:Y:S01]  /*5610*/  @!P5 R2UR UR11, R165 ;  /* 0x00000000a50bd2ca */ /* 0x000fe200000e0000 */
[----:B------:R-:W-:Y:S01]  /*5620*/  IMAD.IADD R155, R8, 0x1, R143 ;  /* 0x00000001089b7824 */ /* 0x000fe200078e028f */
[----:B------:R-:W-:Y:S01]  /*5630*/  @!P5 R2UR UR7, R0 ;  /* 0x000000000007d2ca */ /* 0x000fe200000e0000 */
[----:B------:R-:W-:Y:S01]  /*5640*/  IMAD.IADD R165, R13, 0x1, R154 ;  /* 0x000000010da57824 */ /* 0x000fe200078e029a */
[C---:B------:R-:W-:Y:S04]  /*5650*/  ISETP.NE.AND P0, PT, R29.reuse, 0x2, PT ;  /* 0x000000021d00780c */ /* 0x040fe80003f05270 */
[----:B------:R-:W-:Y:S01]  /*5660*/  SEL R3, RZ, 0x1, P0 ;  /* 0x00000001ff037807 */ /* 0x000fe20000000000 */
[----:B------:R-:W-:Y:S01]  /*5670*/  IMAD.U32 R10, RZ, RZ, UR8 ;  /* 0x00000008ff0a7e24 */ /* 0x000fe2000f8e00ff */
[----:B------:R-:W-:Y:S01]  /*5680*/  @!UP1 UIADD3 UR8, UPT, UPT, UR6, 0x400, URZ ;  /* 0x0000040006089890 */ /* 0x000fe2000fffe0ff */
[----:B------:R-:W-:Y:S01]  /*5690*/  SEL R29, R29, RZ, P0 ;  /* 0x000000ff1d1d7207 */ /* 0x000fe20000000000 */
[----:B------:R-:W-:Y:S01]  /*56a0*/  VOTEU.ALL UP1, P5 ;  /* 0x0000000000ff7886 */ /* 0x000fe20002820000 */
[----:B------:R-:W-:Y:S02]  /*56b0*/  LOP3.LUT R28, R28, R3, RZ, 0x3c, !PT ;  /* 0x000000031c1c7212 */ /* 0x000fe400078e3cff */
[----:B------:R-:W-:Y:S01]  /*56c0*/  IMAD.U32 R11, RZ, RZ, UR7 ;  /* 0x00000007ff0b7e24 */ /* 0x000fe2000f8e00ff */
[----:B------:R-:W-:Y:S04]  /*56d0*/  @!P5 R2UR UR16, R10 ;  /* 0x000000000a10d2ca */ /* 0x000fe800000e0000 */
[----:B------:R-:W-:Y:S11]  /*56e0*/  @!P5 R2UR UR17, R11 ;  /* 0x000000000b11d2ca */ /* 0x000ff600000e0000 */
[----:B------:R-:W-:Y:S02]  /*56f0*/  @!UPT UIADD3 URZ, UPT, UPT, URZ, URZ, URZ ;  /* 0x000000fffffff290 */ /* 0x000fe4000fffe0ff */
[----:B------:R3:W-:Y:S01]  /*5700*/  @!UP1 UTMALDG.3D [UR8], [UR16], desc[UR14] ;  /* 0x00000e08100095b4 */ /* 0x0007e20008011000 */
[----:B------:R3:W-:Y:S01]  /*5710*/  @!P5 SYNCS.ARRIVE.TRANS64.RED.A0TR RZ, [UR6+0x220], R25 ;  /* 0x00022019ffffd9a7 */ /* 0x0007e20008300406 */
[----:B------:R-:W-:Y:S01]  /*5720*/  UPLOP3.LUT UP1, UPT, UPT, UPT, UPT, 0x80, 0x8 ;  /* 0x000000000008789c */ /* 0x000fe20003f2f070 */
[----:B------:R-:W-:Y:S01]  /*5730*/  SYNCS.ARRIVE.TRANS64.RED.A1T0 RZ, [UR37], RZ ;  /* 0x000000ffffff79a7 */ /* 0x000fe20008100425 */
[----:B------:R-:W-:Y:S09]  /*5740*/  @P3 BRA `(.L_x_106) ;  /* 0xfffffff400b43947 */ /* 0x000ff2000383ffff */
[----:B------:R-:W-:Y:S07]  /*5750*/  MOV R0, UR6 ;  /* 0x0000000600007c02 */ /* 0x000fee0008000f00 */
.L_x_107:
[----:B-1----:R-:W-:-:S04]  /*5760*/  SHF.L.U32 R3, R30, 0x1f, RZ ;  /* 0x0000001f1e037819 */ /* 0x002fc800000006ff */
[----:B------:R1:W2:Y:S03]  /*5770*/  SYNCS.PHASECHK.TRANS64.TRYWAIT P0, [R0+URZ+0x228], R3 ;  /* 0x00022803000075a7 */ /* 0x0002a600080011ff */
[----:B--2---:R-:W-:Y:S05]  /*5780*/  @!P0 NANOSLEEP.SYNCS 0x989680 ;  /* 0x009896800000895d */ /* 0x004fea0003900000 */
[----:B------:R-:W2:Y:S02]  /*5790*/  @!P0 SYNCS.PHASECHK.TRANS64 P0, [R0+URZ+0x228], R3 ;  /* 0x00022803000085a7 */ /* 0x000ea400080010ff */
[----:B--23--:R-:W-:Y:S05]  /*57a0*/  @P0 EXIT ;  /* 0x000000000000094d */ /* 0x00cfea0003800000 */
[----:B------:R-:W-:Y:S05]  /*57b0*/  BRA `(.L_x_107) ;  /* 0xfffffffc00e87947 */ /* 0x000fea000383ffff */
.L_x_98:
[----:B------:R-:W-:-:S06]  /*57c0*/  UISETP.GE.AND UP1, UPT, UR8, 0x4, UPT ;  /* 0x000000040800788c */ /* 0x000fcc000bf26270 */
[----:B------:R-:W-:-:S13]  /*57d0*/  PLOP3.LUT P0, PT, PT, PT, UP1, 0x80, 0x8 ;  /* 0x000000000008781c */ /* 0x000fda0003f0f018 */
[----:B------:R-:W-:Y:S05]  /*57e0*/  @!P0 EXIT ;  /* 0x000000000000894d */ /* 0x000fea0003800000 */
[----:B------:R-:W-:Y:S01]  /*57f0*/  BAR.SYNC.DEFER_BLOCKING 0x6, 0xa0 ;  /* 0x0182800000007b1d */ /* 0x000fe20000010000 */
[C---:B------:R-:W-:Y:S02]  /*5800*/  IMAD.SHL.U32 R3, R166.reuse, 0x40, RZ ;  /* 0x00000040a6037824 */ /* 0x040fe400078e00ff */
[----:B------:R-:W-:Y:S02]  /*5810*/  HFMA2 R76, -RZ, RZ, 0, 0 ;  /* 0x00000000ff4c7431 */ /* 0x000fe400000001ff */
[C---:B------:R-:W-:Y:S01]  /*5820*/  IMAD.SHL.U32 R168, R166.reuse, 0x8, RZ ;  /* 0x00000008a6a87824 */ /* 0x040fe200078e00ff */
[----:B------:R-:W-:Y:S01]  /*5830*/  CS2R R174, SRZ ;  /* 0x0000000000ae7805 */ /* 0x000fe2000001ff00 */
[----:B------:R-:W-:Y:S01]  /*5840*/  IMAD.U32 R79, R166, 0x10000, RZ ;  /* 0x00010000a64f7824 */ /* 0x000fe200078e00ff */
[----:B------:R-:W-:Y:S01]  /*5850*/  UMOV UR43, 0x400 ;  /* 0x00000400002b7882 */ /* 0x000fe20000000000 */
[----:B------:R-:W-:Y:S01]  /*5860*/  LOP3.LUT R5, R3, 0x180, RZ, 0xc0, !PT ;  /* 0x0000018003057812 */ /* 0x000fe200078ec0ff */
[----:B------:R-:W-:Y:S01]  /*5870*/  ULEA UR43, UR37, UR43, 0x18 ;  /* 0x0000002b252b7291 */ /* 0x000fe2000f8ec0ff */
[----:B------:R-:W1:Y:S01]  /*5880*/  LDC R167, c[0x0][0x370] ;  /* 0x0000dc00ffa77b82 */ /* 0x000e620000000800 */
[----:B------:R-:W-:Y:S01]  /*5890*/  LOP3.LUT R79, R79, 0x600000, RZ, 0xc0, !PT ;  /* 0x006000004f4f7812 */ /* 0x000fe200078ec0ff */
[----:B------:R-:W-:Y:S01]  /*58a0*/  IMAD.MOV.U32 R181, RZ, RZ, RZ ;  /* 0x000000ffffb57224 */ /* 0x000fe200078e00ff */
[----:B------:R-:W-:Y:S01]  /*58b0*/  LOP3.LUT R168, R5, 0x30, R168, 0xf8, !PT ;  /* 0x0000003005a87812 */ /* 0x000fe200078ef8a8 */
[----:B------:R-:W-:Y:S01]  /*58c0*/  UIADD3 UR4, UPT, UPT, UR43, 0x2400, URZ ;  /* 0x000024002b047890 */ /* 0x000fe2000fffe0ff */
[----:B------:R-:W-:Y:S01]  /*58d0*/  IMAD.MOV.U32 R173, RZ, RZ, RZ ;  /* 0x000000ffffad7224 */ /* 0x000fe200078e00ff */
[----:B------:R-:W2:Y:S01]  /*58e0*/  LDCU.64 UR46, c[0x0][0x348] ;  /* 0x00006900ff2e77ac */ /* 0x000ea20008000a00 */
[----:B------:R-:W-:Y:S01]  /*58f0*/  LOP3.LUT R168, R168, 0x1e40, R3, 0xf8, !PT ;  /* 0x00001e40a8a87812 */ /* 0x000fe200078ef803 */
[----:B------:R-:W4:Y:S01]  /*5900*/  LDC R74, c[0x0][0xb0c] ;  /* 0x0002c300ff4a7b82 */ /* 0x000f220000000800 */
[----:B------:R-:W-:Y:S01]  /*5910*/  IMAD.SHL.U32 R3, R166, 0x10, RZ ;  /* 0x00000010a6037824 */ /* 0x000fe200078e00ff */
[----:B------:R-:W-:Y:S01]  /*5920*/  MOV R179, UR4 ;  /* 0x0000000400b37c02 */ /* 0x000fe20008000f00 */
[----:B------:R-:W1:Y:S03]  /*5930*/  LDCU.64 UR38, c[0x0][0x888] ;  /* 0x00011100ff2677ac */ /* 0x000e660008000a00 */
[C---:B------:R-:W-:Y:S01]  /*5940*/  LOP3.LUT R5, R3.reuse, 0x20, RZ, 0xc0, !PT ;  /* 0x0000002003057812 */ /* 0x040fe200078ec0ff */
[----:B------:R-:W3:Y:S01]  /*5950*/  LDS R0, [UR43+0x2f0] ;  /* 0x0002f02bff007984 */ /* 0x000ee20008000800 */
[----:B------:R-:W1:Y:S01]  /*5960*/  LDC R170, c[0x0][0xb20] ;  /* 0x0002c800ffaa7b82 */ /* 0x000e620000000800 */
[----:B------:R-:W-:Y:S01]  /*5970*/  LOP3.LUT R3, R3, 0x40, RZ, 0xc0, !PT ;  /* 0x0000004003037812 */ /* 0x000fe200078ec0ff */
[----:B------:R-:W-:-:S06]  /*5980*/  UIADD3 UR42, UPT, UPT, UR43, 0x400, URZ ;  /* 0x000004002b2a7890 */ /* 0x000fcc000fffe0ff */
[----:B------:R-:W1:Y:S08]  /*5990*/  LDC R73, c[0x0][0xb30] ;  /* 0x0002cc00ff497b82 */ /* 0x000e700000000800 */
[----:B------:R-:W1:Y:S08]  /*59a0*/  LDC.64 R152, c[0x0][0xb10] ;  /* 0x0002c400ff987b82 */ /* 0x000e700000000a00 */
[----:B------:R-:W1:Y:S08]  /*59b0*/  LDC.64 R70, c[0x0][0xb18] ;  /* 0x0002c600ff467b82 */ /* 0x000e700000000a00 */
[----:B------:R-:W1:Y:S01]  /*59c0*/  LDC.64 R148, c[0x0][0x888] ;  /* 0x00022200ff947b82 */ /* 0x000e620000000a00 */
[----:B---3--:R-:W-:-:S07]  /*59d0*/  IMAD.IADD R79, R0, 0x1, R79 ;  /* 0x00000001004f7824 */ /* 0x008fce00078e024f */
[----:B------:R-:W3:Y:S01]  /*59e0*/  LDC.64 R68, c[0x0][0xb28] ;  /* 0x0002ca00ff447b82 */ /* 0x000ee20000000a00 */
[----:B------:R-:W-:-:S05]  /*59f0*/  VIADD R0, R168, UR43 ;  /* 0x0000002ba8007c36 */ /* 0x000fca0008000000 */
[--C-:B------:R-:W-:Y:S02]  /*5a00*/  IADD3 R178, PT, PT, -R5, 0x400, R0.reuse ;  /* 0x0000040005b27810 */ /* 0x100fe40007ffe100 */
[----:B------:R-:W1:Y:S01]  /*5a10*/  LDC.64 R150, c[0x0][0x890] ;  /* 0x00022400ff967b82 */ /* 0x000e620000000a00 */
[----:B------:R-:W-:Y:S02]  /*5a20*/  IADD3 R177, PT, PT, -R3, 0x400, R0 ;  /* 0x0000040003b17810 */ /* 0x000fe40007ffe100 */
[----:B------:R-:W-:-:S05]  /*5a30*/  IMAD.IADD R176, R178, 0x1, -R3 ;  /* 0x00000001b2b07824 */ /* 0x000fca00078e0a03 */
[----:B------:R-:W1:Y:S08]  /*5a40*/  LDC.64 R146, c[0x0][0x8b0] ;  /* 0x00022c00ff927b82 */ /* 0x000e700000000a00 */
[----:B------:R-:W1:Y:S08]  /*5a50*/  LDC.64 R144, c[0x0][0x8a8] ;  /* 0x00022a00ff907b82 */ /* 0x000e700000000a00 */
[----:B--2-4-:R-:W1:Y:S02]  /*5a60*/  LDC R172, c[0x0][0x374] ;  /* 0x0000dd00ffac7b82 */ /* 0x014e640000000800 */
.L_x_125:
[C---:B------:R-:W-:Y:S02]  /*5a70*/  LEA R0, R181.reuse, UR43, 0x3 ;  /* 0x0000002bb5007c11 */ /* 0x040fe4000f8e18ff */
[----:B------:R-:W-:Y:S02]  /*5a80*/  SHF.L.U32 R3, R174, 0x1f, RZ ;  /* 0x0000001fae037819 */ /* 0x000fe400000006ff */
[----:B------:R-:W-:Y:S02]  /*5a90*/  LEA R16, R181, UR43, 0x4 ;  /* 0x0000002bb5107c11 */ /* 0x000fe4000f8e20ff */
[----:B--2---:R-:W2:Y:S02]  /*5aa0*/  SYNCS.PHASECHK.TRANS64.TRYWAIT P0, [R0+URZ+0x240], R3 ;  /* 0x00024003000075a7 */ /* 0x004ea400080011ff */
[----:B-12---:R-:W-:Y:S05]  /*5ab0*/  @!P0 BRA `(.L_x_108) ;  /* 0x0000003400308947 */ /* 0x006fea0003800000 */
.L_x_217:
[----:B------:R-:W4:Y:S01]  /*5ac0*/  LDC.64 R12, c[0x0][0xb10] ;  /* 0x0002c400ff0c7b82 */ /* 0x000f220000000a00 */
[----:B------:R-:W3:Y:S01]  /*5ad0*/  LDS.128 R16, [R16+0x2d0] ;  /* 0x0002d00010107984 */ /* 0x000ee20000000c00 */
[----:B-1----:R-:W-:Y:S01]  /*5ae0*/  ISETP.NE.AND P1, PT, R73, 0x1, PT ;  /* 0x000000014900780c */ /* 0x002fe20003f25270 */
[----:B--2---:R-:W-:Y:S01]  /*5af0*/  VIADD R0, R0, 0x250 ;  /* 0x0000025000007836 */ /* 0x004fe20000000000 */
[----:B------:R-:W-:Y:S04]  /*5b00*/  ISETP.GE.AND P0, PT, R72, 0x1, PT ;  /* 0x000000014800780c */ /* 0x000fe80003f06270 */
[----:B------:R-:W1:Y:S01]  /*5b10*/  LDC.64 R10, c[0x0][0xb18] ;  /* 0x0002c600ff0a7b82 */ /* 0x000e620000000a00 */
[----:B------:R-:W-:Y:S01]  /*5b20*/  PRMT R0, RZ, 0x654, R0 ;  /* 0x00000654ff007816 */ /* 0x000fe20000000000 */
[----:B------:R-:W-:Y:S01]  /*5b30*/  @!PT LDS RZ, [RZ] ;  /* 0x00000000fffff984 */ /* 0x000fe20000000800 */
[----:B------:R-:W-:Y:S01]  /*5b40*/  @!PT LDS RZ, [RZ] ;  /* 0x00000000fffff984 */ /* 0x000fe20000000800 */
[----:B------:R-:W-:Y:S01]  /*5b50*/  @!PT LDS RZ, [RZ] ;  /* 0x00000000fffff984 */ /* 0x000fe20000000800 */
[----:B------:R-:W-:Y:S01]  /*5b60*/  @!PT LDS RZ, [RZ] ;  /* 0x00000000fffff984 */ /* 0x000fe20000000800 */
[----:B------:R2:W-:Y:S06]  /*5b70*/  MEMBAR.ALL.CTA ;  /* 0x0000000000007992 */ /* 0x0005ec0000008000 */
[----:B--2---:R-:W2:Y:S01]  /*5b80*/  FENCE.VIEW.ASYNC.S ;  /* 0x00000000000073c6 */ /* 0x004ea20000000000 */
[----:B------:R-:W1:Y:S08]  /*5b90*/  @!P1 LDC R14, c[0x0][0xb20] ;  /* 0x0002c800ff0e9b82 */ /* 0x000e700000000800 */
[----:B------:R-:W1:Y:S01]  /*5ba0*/  @!P1 LDC R9, c[0x0][0xb0c] ;  /* 0x0002c300ff099b82 */ /* 0x000e620000000800 */
[----:B--2---:R2:W-:Y:S01]  /*5bb0*/  SYNCS.ARRIVE.TRANS64.RED.A1T0 RZ, [R0+URZ], RZ ;  /* 0x000000ff00ff79a7 */ /* 0x0045e200081004ff */
[----:B---3--:R-:W-:Y:S04]  /*5bc0*/  LOP3.LUT P4, RZ, R18, 0x1, RZ, 0xc0, !PT ;  /* 0x0000000112ff7812 */ /* 0x008fe8000788c0ff */
[----:B------:R-:W-:Y:S09]  /*5bd0*/  P2R R180, PR, RZ, 0x10 ;  /* 0x00000010ffb47803 */ /* 0x000ff20000000000 */
[----:B------:R-:W-:Y:S02]  /*5be0*/  @P4 MOV R77, R16 ;  /* 0x00000010004d4202 */ /* 0x000fe40000000f00 */
[----:B------:R-:W-:Y:S01]  /*5bf0*/  @P4 LOP3.LUT R75, R17, 0xffff, RZ, 0xc0, !PT ;  /* 0x0000ffff114b4812 */ /* 0x000fe200078ec0ff */
[----:B--2-4-:R-:W-:Y:S06]  /*5c00*/  @!P0 BRA `(.L_x_109) ;  /* 0x0000000000a48947 */ /* 0x014fec0003800000 */
[----:B------:R-:W-:Y:S01]  /*5c10*/  IMAD.HI.U32 R21, R172, R71, RZ ;  /* 0x00000047ac157227 */ /* 0x000fe200078e00ff */
[----:B------:R-:W-:Y:S02]  /*5c20*/  ISETP.NE.AND P0, PT, R70, 0x1, PT ;  /* 0x000000014600780c */ /* 0x000fe40003f05270 */
[----:B------:R-:W-:Y:S01]  /*5c30*/  ISETP.NE.AND P2, PT, R72, 0x1, PT ;  /* 0x000000014800780c */ /* 0x000fe20003f45270 */
[----:B------:R-:W-:Y:S01]  /*5c40*/  IMAD.HI.U32 R20, R167, R152, RZ ;  /* 0x00000098a7147227 */ /* 0x000fe200078e00ff */
[----:B------:R-:W-:Y:S02]  /*5c50*/  SHF.R.U32.HI R21, RZ, R170, R21 ;  /* 0x000000aaff157219 */ /* 0x000fe40000011615 */
[----:B------:R-:W-:Y:S01]  /*5c60*/  ISETP.NE.AND P3, PT, R74, 0x1, PT ;  /* 0x000000014a00780c */ /* 0x000fe20003f65270 */
[----:B------:R-:W-:Y:S01]  /*5c70*/  IMAD.HI.U32 R24, R77, R152, RZ ;  /* 0x000000984d187227 */ /* 0x000fe200078e00ff */
[----:B------:R-:W-:Y:S02]  /*5c80*/  SHF.R.U32.HI R20, RZ, R153, R20 ;  /* 0x00000099ff147219 */ /* 0x000fe40000011614 */
[----:B------:R-:W-:Y:S01]  /*5c90*/  SEL R3, R172, R21, !P0 ;  /* 0x00000015ac037207 */ /* 0x000fe20004000000 */
[----:B------:R-:W-:Y:S01]  /*5ca0*/  IMAD.HI.U32 R21, R75, R71, RZ ;  /* 0x000000474b157227 */ /* 0x000fe200078e00ff */
[----:B------:R-:W-:Y:S02]  /*5cb0*/  SEL R7, R167, R20, !P3 ;  /* 0x00000014a7077207 */ /* 0x000fe40005800000 */
[----:B------:R-:W-:Y:S01]  /*5cc0*/  SHF.R.U32.HI R24, RZ, R153, R24 ;  /* 0x00000099ff187219 */ /* 0x000fe20000011618 */
[-C--:B------:R-:W-:Y:S04]  /*5cd0*/  IMAD.HI.U32 R20, R3, R68.reuse, RZ ;  /* 0x0000004403147227 */ /* 0x080fe800078e00ff */
[----:B------:R-:W-:Y:S01]  /*5ce0*/  IMAD.HI.U32 R22, R7, R68, RZ ;  /* 0x0000004407167227 */ /* 0x000fe200078e00ff */
[-C--:B------:R-:W-:Y:S02]  /*5cf0*/  @P2 SHF.R.U32.HI R3, RZ, R69.reuse, R20 ;  /* 0x00000045ff032219 */ /* 0x080fe40000011614 */
[----:B------:R-:W-:Y:S02]  /*5d00*/  SHF.R.U32.HI R20, RZ, R170, R21 ;  /* 0x000000aaff147219 */ /* 0x000fe40000011615 */
[----:B------:R-:W-:Y:S01]  /*5d10*/  @P2 SHF.R.U32.HI R7, RZ, R69, R22 ;  /* 0x00000045ff072219 */ /* 0x000fe20000011616 */
[C---:B------:R-:W-:Y:S01]  /*5d20*/  IMAD R2, R72.reuse, R3, RZ ;  /* 0x0000000348027224 */ /* 0x040fe200078e02ff */
[----:B------:R-:W-:Y:S02]  /*5d30*/  SEL R5, R75, R20, !P0 ;  /* 0x000000144b057207 */ /* 0x000fe40004000000 */
[----:B------:R-:W-:Y:S01]  /*5d40*/  SEL R3, R77, R24, !P3 ;  /* 0x000000184d037207 */ /* 0x000fe20005800000 */
[----:B------:R-:W-:Y:S01]  /*5d50*/  IMAD R4, R72, R7, RZ ;  /* 0x0000000748047224 */ /* 0x000fe200078e02ff */
[C---:B------:R-:W-:Y:S01]  /*5d60*/  ISETP.GE.AND P0, PT, R5.reuse, R2, PT ;  /* 0x000000020500720c */ /* 0x040fe20003f06270 */
[----:B------:R-:W-:Y:S03]  /*5d70*/  IMAD.HI.U32 R6, R5, R68, RZ ;  /* 0x0000004405067227 */ /* 0x000fe600078e00ff */
[----:B------:R-:W-:Y:S01]  /*5d80*/  ISETP.GE.OR P0, PT, R3, R4, P0 ;  /* 0x000000040300720c */ /* 0x000fe20000706670 */
[----:B------:R-:W-:Y:S01]  /*5d90*/  IMAD.MOV R4, RZ, RZ, -R3 ;  /* 0x000000ffff047224 */ /* 0x000fe200078e0a03 */
[-C--:B------:R-:W-:Y:S03]  /*5da0*/  SHF.R.U32.HI R6, RZ, R69.reuse, R6 ;  /* 0x00000045ff067219 */ /* 0x080fe60000011606 */
[----:B------:R-:W-:Y:S01]  /*5db0*/  IMAD R77, R74, R4, R77 ;  /* 0x000000044a4d7224 */ /* 0x000fe200078e024d */
[----:B------:R-:W-:Y:S05]  /*5dc0*/  SEL R15, R5, R6, !P2 ;  /* 0x00000006050f7207 */ /* 0x000fea0005000000 */
[----:B------:R-:W-:Y:S02]  /*5dd0*/  IMAD.MOV R6, RZ, RZ, -R15 ;  /* 0x000000ffff067224 */ /* 0x000fe400078e0a0f */
[C---:B------:R-:W-:Y:S04]  /*5de0*/  @!P0 IMAD.HI.U32 R2, R3.reuse, R68, RZ ;  /* 0x0000004403028227 */ /* 0x040fe800078e00ff */
[----:B------:R-:W-:Y:S01]  /*5df0*/  IMAD R6, R72, R6, R5 ;  /* 0x0000000648067224 */ /* 0x000fe200078e0205 */
[----:B------:R-:W-:Y:S04]  /*5e00*/  @!P0 SHF.R.U32.HI R2, RZ, R69, R2 ;  /* 0x00000045ff028219 */ /* 0x000fe80000011602 */
[----:B------:R-:W-:Y:S02]  /*5e10*/  @!P0 SEL R0, R3, R2, !P2 ;  /* 0x0000000203008207 */ /* 0x000fe40005000000 */
[----:B------:R-:W-:Y:S02]  /*5e20*/  IADD3 R2, PT, PT, -R5, RZ, RZ ;  /* 0x000000ff05027210 */ /* 0x000fe40007ffe1ff */
[----:B------:R-:W-:Y:S01]  /*5e30*/  @!P0 IADD3 R8, PT, PT, R15, -R0, RZ ;  /* 0x800000000f088210 */ /* 0x000fe20007ffe0ff */
[----:B------:R-:W-:Y:S02]  /*5e40*/  @!P0 IMAD R0, R7, R6, R0 ;  /* 0x0000000607008224 */ /* 0x000fe400078e0200 */
[----:B------:R-:W-:Y:S02]  /*5e50*/  IMAD R75, R70, R2, R75 ;  /* 0x00000002464b7224 */ /* 0x000fe400078e024b */
[----:B------:R-:W-:Y:S02]  /*5e60*/  @!P0 IMAD R5, R8, R72, R3 ;  /* 0x0000004808058224 */ /* 0x000fe400078e0203 */
[----:B------:R-:W-:Y:S04]  /*5e70*/  @!P0 IMAD.MOV.U32 R3, RZ, RZ, R0 ;  /* 0x000000ffff038224 */ /* 0x000fe800078e0000 */
[----:B------:R-:W-:Y:S02]  /*5e80*/  IMAD R77, R3, R74, R77 ;  /* 0x0000004a034d7224 */ /* 0x000fe400078e024d */
[----:B------:R-:W-:Y:S07]  /*5e90*/  IMAD R75, R5, R70, R75 ;  /* 0x00000046054b7224 */ /* 0x000fee00078e024b */
.L_x_109:
[----:B------:R-:W-:Y:S01]  /*5ea0*/  @!P1 IMAD.HI.U32 R0, R77, R12, RZ ;  /* 0x0000000c4d009227 */ /* 0x000fe200078e00ff */
[----:B-1----:R-:W-:Y:S01]  /*5eb0*/  @!P1 ISETP.NE.AND P0, PT, R10, 0x1, PT ;  /* 0x000000010a00980c */ /* 0x002fe20003f05270 */
[----:B------:R-:W-:Y:S01]  /*5ec0*/  ULOP3.LUT UP0, URZ, UR42, 0x1b0, URZ, 0xc0, !UPT ;  /* 0x000001b02aff7892 */ /* 0x000fe2000f80c0ff */
[----:B------:R-:W-:Y:S01]  /*5ed0*/  @!P1 ISETP.NE.AND P2, PT, R9, 0x1, PT ;  /* 0x000000010900980c */ /* 0x000fe20003f45270 */
[----:B------:R-:W-:Y:S01]  /*5ee0*/  @!P1 IMAD.HI.U32 R3, R75, R11, RZ ;  /* 0x0000000b4b039227 */ /* 0x000fe200078e00ff */
[----:B------:R-:W-:Y:S02]  /*5ef0*/  @!P1 SHF.R.U32.HI R0, RZ, R13, R0 ;  /* 0x0000000dff009219 */ /* 0x000fe40000011600 */
[----:B------:R-:W-:Y:S01]  /*5f00*/  @P4 SHF.R.U32.HI R171, RZ, 0x10, R17 ;  /* 0x00000010ffab4819 */ /* 0x000fe20000011611 */
[----:B------:R-:W-:Y:S01]  /*5f10*/  VIADD R181, R181, 0x1 ;  /* 0x00000001b5b57836 */ /* 0x000fe20000000000 */
[----:B------:R-:W-:Y:S02]  /*5f20*/  @!P1 SHF.R.U32.HI R2, RZ, R14, R3 ;  /* 0x0000000eff029219 */ /* 0x000fe40000011603 */
[----:B------:R-:W-:Y:S02]  /*5f30*/  @!P1 SEL R3, R77, R0, !P2 ;  /* 0x000000004d039207 */ /* 0x000fe40005000000 */
[----:B------:R-:W-:Y:S05]  /*5f40*/  @!P1 SEL R2, R75, R2, !P0 ;  /* 0x000000024b029207 */ /* 0x000fea0004000000 */
[----:B------:R-:W-:Y:S02]  /*5f50*/  @!P1 IMAD.IADD R0, R2, 0x1, -R3 ;  /* 0x0000000102009824 */ /* 0x000fe400078e0a03 */
[----:B------:R-:W-:Y:S02]  /*5f60*/  @!P1 IMAD.IADD R2, R3, 0x1, -R2 ;  /* 0x0000000103029824 */ /* 0x000fe400078e0a02 */
[----:B------:R-:W-:Y:S02]  /*5f70*/  @!P1 IMAD R77, R0, R9, R77 ;  /* 0x00000009004d9224 */ /* 0x000fe400078e024d */
[----:B------:R-:W-:Y:S01]  /*5f80*/  @!P1 IMAD R75, R2, R10, R75 ;  /* 0x0000000a024b9224 */ /* 0x000fe200078e024b */
[----:B------:R-:W-:Y:S06]  /*5f90*/  BRA.U !UP0, `(.L_x_110) ;  /* 0x0000000108407547 */ /* 0x000fec000b800000 */
[----:B------:R-:W1:Y:S01]  /*5fa0*/  LDCU.64 UR8, c[0x4][0x80] ;  /* 0x01001000ff0877ac */ /* 0x000e620008000a00 */
[----:B------:R-:W-:Y:S01]  /*5fb0*/  MOV R3, 0x0 ;  /* 0x0000000000037802 */ /* 0x000fe20000000f00 */
[----:B------:R-:W-:Y:S02]  /*5fc0*/  HFMA2 R12, -RZ, RZ, 0, 5.9604644775390625e-08 ;  /* 0x00000001ff0c7431 */ /* 0x000fe400000001ff */
[----:B------:R-:W-:Y:S02]  /*5fd0*/  IMAD.MOV.U32 R8, RZ, RZ, 0x70 ;  /* 0x00000070ff087424 */ /* 0x000fe400078e00ff */
[----:B------:R-:W-:Y:S01]  /*5fe0*/  IMAD.MOV.U32 R13, RZ, RZ, RZ ;  /* 0x000000ffff0d7224 */ /* 0x000fe200078e00ff */
[----:B------:R-:W2:Y:S01]  /*5ff0*/  LDCU.64 UR6, c[0x4][0x88] ;  /* 0x01001100ff0677ac */ /* 0x000ea20008000a00 */
[----:B------:R-:W3:Y:S01]  /*6000*/  LDC.64 R2, c[0x4][R3] ;  /* 0x0100000003027b82 */ /* 0x000ee20000000a00 */
[----:B------:R-:W4:Y:S01]  /*6010*/  LDCU.64 UR4, c[0x4][0x8] ;  /* 0x01000100ff0477ac */ /* 0x000f220008000a00 */
[----:B-1----:R-:W-:Y:S01]  /*6020*/  MOV R5, UR9 ;  /* 0x0000000900057c02 */ /* 0x002fe20008000f00 */
[----:B------:R-:W-:Y:S01]  /*6030*/  IMAD.U32 R4, RZ, RZ, UR8 ;  /* 0x00000008ff047e24 */ /* 0x000fe2000f8e00ff */
[----:B--2---:R-:W-:Y:S01]  /*6040*/  MOV R7, UR7 ;  /* 0x0000000700077c02 */ /* 0x004fe20008000f00 */
[----:B------:R-:W-:Y:S01]  /*6050*/  IMAD.U32 R6, RZ, RZ, UR6 ;  /* 0x00000006ff067e24 */ /* 0x000fe2000f8e00ff */
[----:B----4-:R-:W-:Y:S01]  /*6060*/  MOV R11, UR5 ;  /* 0x00000005000b7c02 */ /* 0x010fe20008000f00 */
[----:B------:R-:W-:Y:S02]  /*6070*/  IMAD.U32 R10, RZ, RZ, UR4 ;  /* 0x00000004ff0a7e24 */ /* 0x000fe4000f8e00ff */
[----:B------:R-:W-:Y:S07]  /*6080*/  LEPC R20, `(.L_x_110) ;  /* 0x000000001014794e */ /* 0x000fee0000000000 */
[----:B---3-5:R-:W-:Y:S05]  /*6090*/  CALL.ABS.NOINC R2 ;  /* 0x0000000002007343 */ /* 0x028fea0003c00000 */
.L_x_110:
[----:B------:R-:W-:Y:S01]  /*60a0*/  LOP3.LUT P0, RZ, R179, 0x1b0, RZ, 0xc0, !PT ;  /* 0x000001b0b3ff7812 */ /* 0x000fe2000780c0ff */
[----:B------:R-:W-:Y:S11]  /*60b0*/  BSSY.RECONVERGENT B6, `(.L_x_111) ;  /* 0x0000013000067945 */ /* 0x000ff60003800200 */
[----:B------:R-:W-:Y:S01]  /*60c0*/  @!UPT UIADD3 URZ, UPT, UPT, URZ, URZ, URZ ;  /* 0x000000fffffff290 */ /* 0x000fe2000fffe0ff */
[----:B------:R-:W-:Y:S05]  /*60d0*/  @!P0 BRA `(.L_x_112) ;  /* 0x0000000000408947 */ /* 0x000fea0003800000 */
        /* <DEDUP_REMOVED lines=16> */
.L_x_112:
[----:B------:R-:W-:Y:S05]  /*61e0*/  BSYNC.RECONVERGENT B6 ;  /* 0x0000000000067941 */ /* 0x000fea0003800200 */
.L_x_111:
[----:B------:R-:W-:Y:S01]  /*61f0*/  ISETP.NE.U32.AND P3, PT, R150, RZ, PT ;  /* 0x000000ff9600720c */ /* 0x000fe20003f65070 */
[----:B------:R-:W-:Y:S01]  /*6200*/  UISETP.NE.AND UP1, UPT, UR44, URZ, UPT ;  /* 0x000000ff2c00728c */ /* 0x000fe2000bf25270 */
[----:B------:R-:W-:Y:S02]  /*6210*/  ISETP.NE.U32.AND P4, PT, R146, RZ, PT ;  /* 0x000000ff9200720c */ /* 0x000fe40003f85070 */
[----:B------:R-:W-:Y:S02]  /*6220*/  ISETP.NE.AND.EX P3, PT, R151, RZ, PT, P3 ;  /* 0x000000ff9700720c */ /* 0x000fe40003f65330 */
[----:B------:R-:W-:Y:S02]  /*6230*/  PLOP3.LUT P1, PT, PT, PT, PT, 0x8, 0x80 ;  /* 0x000000000080781c */ /* 0x000fe40003f2e170 */
[----:B------:R-:W-:Y:S02]  /*6240*/  PLOP3.LUT P0, PT, PT, PT, UP1, 0x80, 0x8 ;  /* 0x000000000008781c */ /* 0x000fe40003f0f018 */
[----:B------:R-:W-:Y:S02]  /*6250*/  ISETP.NE.AND.EX P4, PT, R147, RZ, PT, P4 ;  /* 0x000000ff9300720c */ /* 0x000fe40003f85340 */
[----:B------:R-:W1:Y:S09]  /*6260*/  @UP1 LDCU.64 UR4, c[0x0][0x888] ;  /* 0x00011100ff0417ac */ /* 0x000e720008000a00 */
[----:B------:R-:W-:Y:S01]  /*6270*/  @P0 PLOP3.LUT P1, PT, P3, PT, PT, 0x80, 0x8 ;  /* 0x000000000008081c */ /* 0x000fe20001f2f070 */
[----:B-1----:R-:W-:Y:S04]  /*6280*/  @UP1 UISETP.NE.U32.AND UP0, UPT, UR4, URZ, UPT ;  /* 0x000000ff0400128c */ /* 0x002fe8000bf05070 */
[----:B------:R-:W-:Y:S04]  /*6290*/  @UP1 UISETP.NE.AND.EX UP0, UPT, UR5, URZ, UPT, UP0 ;  /* 0x000000ff0500128c */ /* 0x000fe8000bf05300 */
[----:B------:R-:W-:Y:S01]  /*62a0*/  @UP1 USEL UR4, URZ, 0xffffffff, UP0 ;  /* 0xffffffffff041887 */ /* 0x000fe20008000000 */
[----:B------:R-:W-:Y:S11]  /*62b0*/  @!P3 BRA `(.L_x_113) ;  /* 0x00000000002cb947 */ /* 0x000ff60003800000 */
[----:B------:R-:W-:Y:S01]  /*62c0*/  ISETP.NE.U32.AND P2, PT, R148, RZ, PT ;  /* 0x000000ff9400720c */ /* 0x000fe20003f45070 */
[----:B------:R-:W-:Y:S03]  /*62d0*/  IMAD.MOV.U32 R164, RZ, RZ, 0x1 ;  /* 0x00000001ffa47424 */ /* 0x000fe600078e00ff */
[----:B------:R-:W-:Y:S11]  /*62e0*/  ISETP.NE.AND.EX P2, PT, R149, RZ, PT, P2 ;  /* 0x000000ff9500720c */ /* 0x000ff60003f45320 */
[----:B------:R-:W-:Y:S02]  /*62f0*/  @!UPT UIADD3 URZ, UPT, UPT, URZ, URZ, URZ ;  /* 0x000000fffffff290 */ /* 0x000fe4000fffe0ff */
[----:B------:R-:W1:Y:S01]  /*6300*/  @P2 LDC.64 R2, c[0x0][0x888] ;  /* 0x00022200ff022b82 */ /* 0x000e620000000a00 */
[----:B------:R-:W-:Y:S04]  /*6310*/  @P2 IMAD R0, R150, UR36, RZ ;  /* 0x0000002496002c24 */ /* 0x000fe8000f8e02ff */
[----:B-1----:R-:W-:Y:S04]  /*6320*/  @P2 IMAD.WIDE R2, R0, 0x4, R2 ;  /* 0x0000000400022825 */ /* 0x002fe800078e0202 */
[----:B------:R-:W-:Y:S01]  /*6330*/  HFMA2 R0, -RZ, RZ, 0, 5.9604644775390625e-08 ;  /* 0x00000001ff007431 */ /* 0x000fe200000001ff */
[----:B-----5:R1:W5:Y:S04]  /*6340*/  @P2 LDG.E R81, desc[UR40][R2.64] ;  /* 0x0000002802512981 */ /* 0x020368000c1e1900 */
[----:B------:R-:W-:Y:S01]  /*6350*/  @!P2 PRMT R164, R0, 0x7610, R164 ;  /* 0x0000761000a4a816 */ /* 0x000fe200000000a4 */
[----:B-1----:R-:W2:Y:S06]  /*6360*/  @!P2 LDC R81, c[0x0][0x880] ;  /* 0x00022000ff51ab82 */ /* 0x002eac0000000800 */
.L_x_113:
[----:B------:R-:W-:Y:S05]  /*6370*/  @!P4 BRA `(.L_x_114) ;  /* 0x000000000020c947 */ /* 0x000fea0003800000 */
[----:B------:R-:W-:Y:S04]  /*6380*/  ISETP.NE.U32.AND P2, PT, R144, RZ, PT ;  /* 0x000000ff9000720c */ /* 0x000fe80003f45070 */
[----:B------:R-:W-:Y:S11]  /*6390*/  ISETP.NE.AND.EX P2, PT, R145, RZ, PT, P2 ;  /* 0x000000ff9100720c */ /* 0x000ff60003f45320 */
[----:B------:R-:W-:Y:S02]  /*63a0*/  @!UPT UIADD3 URZ, UPT, UPT, URZ, URZ, URZ ;  /* 0x000000fffffff290 */ /* 0x000fe4000fffe0ff */
[----:B------:R-:W1:Y:S01]  /*63b0*/  @P2 LDC.64 R2, c[0x0][0x8a8] ;  /* 0x00022a00ff022b82 */ /* 0x000e620000000a00 */
[----:B------:R-:W-:Y:S04]  /*63c0*/  @P2 IMAD R0, R146, UR36, RZ ;  /* 0x0000002492002c24 */ /* 0x000fe8000f8e02ff */
[----:B-1----:R-:W-:Y:S05]  /*63d0*/  @P2 IMAD.WIDE R2, R0, 0x4, R2 ;  /* 0x0000000400022825 */ /* 0x002fea00078e0202 */
[----:B-----5:R1:W5:Y:S02]  /*63e0*/  @P2 LDG.E R78, desc[UR40][R2.64] ;  /* 0x00000028024e2981 */ /* 0x020364000c1e1900 */
[----:B-1----:R-:W3:Y:S02]  /*63f0*/  @!P2 LDC R78, c[0x0][0x8a0] ;  /* 0x00022800ff4eab82 */ /* 0x002ee40000000800 */
.L_x_114:
[----:B--2--5:R-:W-:Y:S01]  /*6400*/  @P0 FSETP.NEU.AND P4, PT, R81, RZ, PT ;  /* 0x000000ff5100020b */ /* 0x024fe20003f8d000 */
[----:B------:R-:W-:Y:S01]  /*6410*/  IMAD.U32 R0, RZ, RZ, UR4 ;  /* 0x00000004ff007e24 */ /* 0x000fe2000f8e00ff */
[----:B------:R-:W-:Y:S01]  /*6420*/  @P0 LOP3.LUT P2, RZ, R164, 0xff, RZ, 0xc0, !PT ;  /* 0x000000ffa4ff0812 */ /* 0x000fe2000784c0ff */
[----:B------:R-:W-:Y:S01]  /*6430*/  BSSY B1, `(.L_x_115) ;  /* 0x000003d000017945 */ /* 0x000fe20003800000 */
[----:B------:R-:W-:Y:S01]  /*6440*/  @P0 SEL R3, RZ, 0xffffffff, P4 ;  /* 0xffffffffff030807 */ /* 0x000fe20002000000 */
[C---:B------:R-:W-:Y:S01]  /*6450*/  IMAD R64, R76.reuse, 0x40, R79 ;  /* 0x000000404c407824 */ /* 0x040fe200078e024f */
[----:B------:R-:W-:Y:S02]  /*6460*/  LEA R156, R76, UR43, 0x3 ;  /* 0x0000002b4c9c7c11 */ /* 0x000fe4000f8e18ff */
[----:B------:R-:W-:Y:S02]  /*6470*/  CS2R R86, SRZ ;  /* 0x0000000000567805 */ /* 0x000fe4000001ff00 */
[----:B------:R-:W-:Y:S02]  /*6480*/  @P1 SEL R3, R0, R3, !P2 ;  /* 0x0000000300031207 */ /* 0x000fe40005000000 */
[----:B------:R-:W-:Y:S02]  /*6490*/  CS2R R84, SRZ ;  /* 0x0000000000547805 */ /* 0x000fe4000001ff00 */
[----:B------:R-:W-:Y:S02]  /*64a0*/  SHF.L.U32 R5, R175, 0x1f, RZ ;  /* 0x0000001faf057819 */ /* 0x000fe400000006ff */
[----:B------:R-:W-:Y:S02]  /*64b0*/  CS2R R90, SRZ ;  /* 0x00000000005a7805 */ /* 0x000fe4000001ff00 */
[----:B------:R-:W-:Y:S02]  /*64c0*/  @P0 LOP3.LUT R3, R3, 0x1, RZ, 0xc0, !PT ;  /* 0x0000000103030812 */ /* 0x000fe400078ec0ff */
[----:B------:R-:W-:Y:S02]  /*64d0*/  CS2R R88, SRZ ;  /* 0x0000000000587805 */ /* 0x000fe4000001ff00 */
[----:B------:R-:W-:Y:S02]  /*64e0*/  PLOP3.LUT P5, PT, PT, PT, PT, 0x8, 0x80 ;  /* 0x000000000080781c */ /* 0x000fe40003fae170 */
[----:B------:R-:W-:Y:S02]  /*64f0*/  CS2R R98, SRZ ;  /* 0x0000000000627805 */ /* 0x000fe4000001ff00 */
[----:B------:R-:W-:Y:S02]  /*6500*/  ISETP.NE.U32.OR P1, PT, R3, 0x1, !P0 ;  /* 0x000000010300780c */ /* 0x000fe40004725470 */
[----:B------:R-:W-:Y:S02]  /*6510*/  CS2R R96, SRZ ;  /* 0x0000000000607805 */ /* 0x000fe4000001ff00 */
[----:B------:R-:W-:Y:S02]  /*6520*/  CS2R R94, SRZ ;  /* 0x00000000005e7805 */ /* 0x000fe4000001ff00 */
[----:B------:R-:W-:Y:S07]  /*6530*/  CS2R R92, SRZ ;  /* 0x00000000005c7805 */ /* 0x000fee000001ff00 */
[----:B------:R-:W-:Y:S04]  /*6540*/  @P1 SHF.L.U32 R2, R173, 0x1f, RZ ;  /* 0x0000001fad021819 */ /* 0x000fe800000006ff */
[----:B------:R-:W1:Y:S01]  /*6550*/  @P1 SYNCS.PHASECHK.TRANS64.TRYWAIT P0, [UR43+0x220], R2 ;  /* 0x00022002ff0015a7 */ /* 0x000e62000800112b */
[----:B------:R2:W4:Y:S01]  /*6560*/  SYNCS.PHASECHK.TRANS64.TRYWAIT P4, [R156+URZ+0x260], R5 ;  /* 0x000260059c0075a7 */ /* 0x00052200080811ff */
[----:B-1----:R-:W-:Y:S01]  /*6570*/  @P1 PLOP3.LUT P5, PT, P0, PT, PT, 0x8, 0x80 ;  /* 0x000000000080181c */ /* 0x002fe200007ae170 */
[----:B------:R-:W-:Y:S01]  /*6580*/  @!UPT UIADD3 URZ, UPT, UPT, URZ, URZ, URZ ;  /* 0x000000fffffff290 */ /* 0x000fe2000fffe0ff */
[----:B--2-4-:R-:W-:Y:S11]  /*6590*/  @!P1 BRA `(.L_x_116) ;  /* 0x0000000000989947 */ /* 0x014ff60003800000 */
[----:B------:R-:W-:Y:S01]  /*65a0*/  ISETP.NE.U32.AND P0, PT, RZ, UR38, PT ;  /* 0x00000026ff007c0c */ /* 0x000fe2000bf05070 */
[----:B------:R-:W-:Y:S01]  /*65b0*/  BSSY B0, `(.L_x_117) ;  /* 0x0000016000007945 */ /* 0x000fe20003800000 */
[----:B------:R-:W-:Y:S02]  /*65c0*/  FSETP.NEU.AND P2, PT, R81, RZ, PT ;  /* 0x000000ff5100720b */ /* 0x000fe40003f4d000 */
[----:B------:R-:W-:Y:S02]  /*65d0*/  CS2R R94, SRZ ;  /* 0x00000000005e7805 */ /* 0x000fe4000001ff00 */
[----:B------:R-:W-:Y:S02]  /*65e0*/  ISETP.NE.AND.EX P0, PT, RZ, UR39, PT, P0 ;  /* 0x00000027ff007c0c */ /* 0x000fe4000bf05300 */
[----:B------:R-:W-:Y:S02]  /*65f0*/  CS2R R92, SRZ ;  /* 0x00000000005c7805 */ /* 0x000fe4000001ff00 */
[----:B------:R-:W-:Y:S02]  /*6600*/  LOP3.LUT P1, RZ, R164, 0xff, RZ, 0xc0, !PT ;  /* 0x000000ffa4ff7812 */ /* 0x000fe4000782c0ff */
[----:B------:R-:W-:Y:S02]  /*6610*/  CS2R R98, SRZ ;  /* 0x0000000000627805 */ /* 0x000fe4000001ff00 */
[----:B------:R-:W-:Y:S02]  /*6620*/  SEL R0, RZ, 0xffffffff, P2 ;  /* 0xffffffffff007807 */ /* 0x000fe40001000000 */
[----:B------:R-:W-:Y:S02]  /*6630*/  CS2R R96, SRZ ;  /* 0x0000000000607805 */ /* 0x000fe4000001ff00 */
[----:B------:R-:W-:Y:S02]  /*6640*/  SEL R3, RZ, 0xffffffff, P0 ;  /* 0xffffffffff037807 */ /* 0x000fe40000000000 */
[----:B------:R-:W-:Y:S02]  /*6650*/  CS2R R90, SRZ ;  /* 0x00000000005a7805 */ /* 0x000fe4000001ff00 */
[----:B------:R-:W-:Y:S02]  /*6660*/  CS2R R88, SRZ ;  /* 0x0000000000587805 */ /* 0x000fe4000001ff00 */
[----:B------:R-:W-:Y:S02]  /*6670*/  CS2R R86, SRZ ;  /* 0x0000000000567805 */ /* 0x000fe4000001ff00 */
[----:B------:R-:W-:Y:S02]  /*6680*/  @P3 SEL R0, R3, R0, !P1 ;  /* 0x0000000003003207 */ /* 0x000fe40004800000 */
[----:B------:R-:W-:Y:S02]  /*6690*/  CS2R R84, SRZ ;  /* 0x0000000000547805 */ /* 0x000fe4000001ff00 */
[----:B------:R-:W-:Y:S04]  /*66a0*/  LOP3.LUT R0, R0, 0x1, RZ, 0xc0, !PT ;  /* 0x0000000100007812 */ /* 0x000fe800078ec0ff */
[----:B------:R-:W-:Y:S01]  /*66b0*/  ISETP.NE.U32.AND P0, PT, R0, 0x1, PT ;  /* 0x000000010000780c */ /* 0x000fe20003f05070 */
[----:B------:R-:W-:Y:S01]  /*66c0*/  @!UPT UIADD3 URZ, UPT, UPT, URZ, URZ, URZ ;  /* 0x000000fffffff290 */ /* 0x000fe2000fffe0ff */
[----:B------:R-:W-:Y:S11]  /*66d0*/  @!P5 BRA `(.L_x_118) ;  /* 0x00000000000cd947 */ /* 0x000ff60003800000 */
[----:B------:R-:W-:Y:S04]  /*66e0*/  SHF.L.U32 R3, R173, 0x1f, RZ ;  /* 0x0000001fad037819 */ /* 0x000fe800000006ff */
[----:B------:R-:W1:Y:S02]  /*66f0*/  SYNCS.PHASECHK.TRANS64.TRYWAIT P1, [UR43+0x220], R3 ;  /* 0x00022003ff0075a7 */ /* 0x000e64000802112b */
[----:B-1----:R-:W-:Y:S05]  /*6700*/  @!P1 BRA `(.L_x_119) ;  /* 0x0000002800309947 */ /* 0x002fea0003800000 */
.L_x_118:
[----:B------:R-:W-:Y:S05]  /*6710*/  BSYNC B0 ;  /* 0x0000000000007941 */ /* 0x000fea0003800000 */
.L_x_117:
[----:B------:R2:W4:Y:S01]  /*6720*/  @P0 LDS.128 R92, [R168+UR43+0x400] ;  /* 0x0004002ba85c0984 */ /* 0x0005220008000c00 */
[----:B------:R-:W-:Y:S01]  /*6730*/  UIADD3 UR4, UPT, UPT, UR43, 0x228, URZ ;  /* 0x000002282b047890 */ /* 0x000fe2000fffe0ff */
[----:B------:R-:W-:Y:S02]  /*6740*/  LOP3.LUT R173, R173, 0x1, RZ, 0x3c, !PT ;  /* 0x00000001adad7812 */ /* 0x000fe400078e3cff */
[----:B------:R2:W1:Y:S01]  /*6750*/  @P0 LDS.128 R96, [R178+0x10] ;  /* 0x00001000b2600984 */ /* 0x0004620000000c00 */
[----:B------:R-:W-:Y:S03]  /*6760*/  UPRMT UR4, UR37, 0x654, UR4 ;  /* 0x0000065425047896 */ /* 0x000fe60008000004 */
[----:B------:R2:W1:Y:S04]  /*6770*/  @P0 LDS.128 R88, [R177+0x20] ;  /* 0x00002000b1580984 */ /* 0x0004680000000c00 */
[----:B------:R2:W1:Y:S01]  /*6780*/  @P0 LDS.128 R84, [R176+0x30] ;  /* 0x00003000b0540984 */ /* 0x0004620000000c00 */
[----:B------:R-:W-:Y:S01]  /*6790*/  @!PT LDS RZ, [RZ] ;  /* 0x00000000fffff984 */ /* 0x000fe20000000800 */
[----:B------:R-:W-:Y:S01]  /*67a0*/  @!PT LDS RZ, [RZ] ;  /* 0x00000000fffff984 */ /* 0x000fe20000000800 */
[----:B------:R-:W-:Y:S01]  /*67b0*/  @!PT LDS RZ, [RZ] ;  /* 0x00000000fffff984 */ /* 0x000fe20000000800 */
[----:B------:R-:W-:Y:S01]  /*67c0*/  @!PT LDS RZ, [RZ] ;  /* 0x00000000fffff984 */ /* 0x000fe20000000800 */
[----:B------:R5:W-:Y:S06]  /*67d0*/  MEMBAR.ALL.CTA ;  /* 0x0000000000007992 */ /* 0x000bec0000008000 */
[----:B-----5:R-:W5:Y:S02]  /*67e0*/  FENCE.VIEW.ASYNC.S ;  /* 0x00000000000073c6 */ /* 0x020f640000000000 */
[----:B-----5:R-:W-:Y:S01]  /*67f0*/  SYNCS.ARRIVE.TRANS64.RED.A1T0 RZ, [UR4], RZ ;  /* 0x000000ffffff79a7 */ /* 0x020fe20008100404 */
.L_x_116:
[----:B------:R-:W-:Y:S05]  /*6800*/  BSYNC B1 ;  /* 0x0000000000017941 */ /* 0x000fea0003800000 */
.L_x_115:
[----:B-1----:R-:W-:Y:S04]  /*6810*/  SHF.R.U32.HI R0, RZ, 0x15, R64 ;  /* 0x00000015ff007819 */ /* 0x002fe80000011640 */
[----:B------:R-:W-:Y:S01]  /*6820*/  LOP3.LUT P0, RZ, R0, 0x3, R169, 0x48, !PT ;  /* 0x0000000300ff7812 */ /* 0x000fe200078048a9 */
[----:B------:R-:W-:Y:S01]  /*6830*/  @!UPT UIADD3 URZ, UPT, UPT, URZ, URZ, URZ ;  /* 0x000000fffffff290 */ /* 0x000fe2000fffe0ff */
[----:B------:R-:W-:Y:S11]  /*6840*/  @P4 BRA `(.L_x_120) ;  /* 0x0000000000084947 */ /* 0x000ff60003800000 */
[----:B------:R-:W1:Y:S02]  /*6850*/  SYNCS.PHASECHK.TRANS64.TRYWAIT P1, [R156+URZ+0x260], R5 ;  /* 0x000260059c0075a7 */ /* 0x000e6400080211ff */
[----:B-1----:R-:W-:Y:S05]  /*6860*/  @!P1 BRA `(.L_x_121) ;  /* 0x0000002400f09947 */ /* 0x002fea0003800000 */
.L_x_120:
[----:B------:R-:W-:Y:S05]  /*6870*/  @!P0 BRA `(.L_x_122) ;  /* 0x0000000000408947 */ /* 0x000fea0003800000 */
[----:B------:R-:W1:Y:S01]  /*6880*/  LDCU.64 UR8, c[0x4][0x70] ;  /* 0x01000e00ff0877ac */ /* 0x000e620008000a00 */
[----:B------:R-:W-:Y:S01]  /*6890*/  MOV R3, 0x0 ;  /* 0x0000000000037802 */ /* 0x000fe20000000f00 */
[----:B------:R-:W-:Y:S02]  /*68a0*/  HFMA2 R12, -RZ, RZ, 0, 5.9604644775390625e-08 ;  /* 0x00000001ff0c7431 */ /* 0x000fe400000001ff */
[----:B------:R-:W-:Y:S02]  /*68b0*/  IMAD.MOV.U32 R8, RZ, RZ, 0x192 ;  /* 0x00000192ff087424 */ /* 0x000fe400078e00ff */
[----:B------:R-:W-:Y:S01]  /*68c0*/  IMAD.MOV.U32 R13, RZ, RZ, RZ ;  /* 0x000000ffff0d7224 */ /* 0x000fe200078e00ff */
[----:B------:R-:W5:Y:S01]  /*68d0*/  LDCU.64 UR6, c[0x4][0x78] ;  /* 0x01000f00ff0677ac */ /* 0x000f620008000a00 */
[----:B------:R-:W2:Y:S01]  /*68e0*/  LDC.64 R2, c[0x4][R3] ;  /* 0x0100000003027b82 */ /* 0x000ea20000000a00 */
[----:B------:R-:W3:Y:S01]  /*68f0*/  LDCU.64 UR4, c[0x4][0x10] ;  /* 0x01000200ff0477ac */ /* 0x000ee20008000a00 */
[----:B-1----:R-:W-:Y:S01]  /*6900*/  MOV R5, UR9 ;  /* 0x0000000900057c02 */ /* 0x002fe20008000f00 */
[----:B------:R-:W-:Y:S01]  /*6910*/  IMAD.U32 R4, RZ, RZ, UR8 ;  /* 0x00000008ff047e24 */ /* 0x000fe2000f8e00ff */
[----:B-----5:R-:W-:Y:S01]  /*6920*/  MOV R7, UR7 ;  /* 0x0000000700077c02 */ /* 0x020fe20008000f00 */
[----:B------:R-:W-:Y:S01]  /*6930*/  IMAD.U32 R6, RZ, RZ, UR6 ;  /* 0x00000006ff067e24 */ /* 0x000fe2000f8e00ff */
[----:B---3--:R-:W-:Y:S01]  /*6940*/  MOV R11, UR5 ;  /* 0x00000005000b7c02 */ /* 0x008fe20008000f00 */
[----:B------:R-:W-:Y:S02]  /*6950*/  IMAD.U32 R10, RZ, RZ, UR4 ;  /* 0x00000004ff0a7e24 */ /* 0x000fe4000f8e00ff */
[----:B------:R-:W-:Y:S07]  /*6960*/  LEPC R20, `(.L_x_122) ;  /* 0x000000001014794e */ /* 0x000fee0000000000 */
[----:B--2-4-:R-:W-:Y:S05]  /*6970*/  CALL.ABS.NOINC R2 ;  /* 0x0000000002007343 */ /* 0x014fea0003c00000 */
.L_x_122:
[----:B------:R-:W-:Y:S01]  /*6980*/  LOP3.LUT P0, RZ, R166, 0x60, RZ, 0xc0, !PT ;  /* 0x00000060a6ff7812 */ /* 0x000fe2000780c0ff */
[----:B------:R-:W-:Y:S05]  /*6990*/  WARPSYNC.ALL ;  /* 0x0000000000007948 */ /* 0x000fea0003800000 */
[----:B------:R-:W-:Y:S01]  /*69a0*/  R2UR UR4, R64 ;  /* 0x00000000400472ca */ /* 0x000fe200000e0000 */
[----:B------:R-:W-:Y:S01]  /*69b0*/  BSSY.RECONVERGENT B0, `(.L_x_123) ;  /* 0x0000121000007945 */ /* 0x000fe20003800200 */
[-C--:B----4-:R-:W-:Y:S02]  /*69c0*/  F2FP.F16.E5M2.UNPACK_B R82, R92.reuse ;  /* 0x0000005cff52723e */ /* 0x090fe400020004ff */
[----:B------:R-:W-:Y:S02]  /*69d0*/  F2FP.F16.E5M2.UNPACK_B R109, R92.H1 ;  /* 0x0000005cff6d723e */ /* 0x000fe400030004ff */
[-C--:B------:R-:W-:Y:S01]  /*69e0*/  F2FP.F16.E5M2.UNPACK_B R107, R93.reuse ;  /* 0x0000005dff6b723e */ /* 0x080fe200020004ff */
[--C-:B------:R-:W-:Y:S01]  /*69f0*/  HADD2.F32 R80, -RZ, R82.reuse.H0_H0 ;  /* 0x20000052ff507230 */ /* 0x100fe20000004100 */
[----:B------:R-:W-:Y:S01]  /*6a00*/  F2FP.F16.E5M2.UNPACK_B R105, R93.H1 ;  /* 0x0000005dff69723e */ /* 0x000fe200030004ff */
[----:B------:R-:W-:Y:S01]  /*6a10*/  HADD2.F32 R82, -RZ, R82.H1_H1 ;  /* 0x30000052ff527230 */ /* 0x000fe20000004100 */
[-C--:B------:R-:W-:Y:S01]  /*6a20*/  F2FP.F16.E5M2.UNPACK_B R130, R84.reuse ;  /* 0x00000054ff82723e */ /* 0x080fe200020004ff */
[--C-:B------:R-:W-:Y:S01]  /*6a30*/  HADD2.F32 R83, -RZ, R109.reuse.H0_H0 ;  /* 0x2000006dff537230 */ /* 0x100fe20000004100 */
[----:B------:R-:W-:Y:S01]  /*6a40*/  F2FP.F16.E5M2.UNPACK_B R132, R84.H1 ;  /* 0x00000054ff84723e */ /* 0x000fe200030004ff */
[----:B------:R-:W3:Y:S01]  /*6a50*/  LDTM.x64 R4, tmem[UR4] ;  /* 0x00000004000479ee */ /* 0x000ee20008340000 */
[----:B------:R-:W-:Y:S01]  /*6a60*/  NOP ;  /* 0x0000000000007918 */ /* 0x000fe20000000000 */
[----:B------:R-:W-:Y:S01]  /*6a70*/  R2UR UR5, R156 ;  /* 0x000000009c0572ca */ /* 0x000fe200000e0000 */
[--C-:B------:R-:W-:Y:S01]  /*6a80*/  HADD2.F32 R129, -RZ, R130.reuse.H0_H0 ;  /* 0x20000082ff817230 */ /* 0x100fe20000004100 */
[----:B------:R-:W-:Y:S01]  /*6a90*/  F2FP.F16.E5M2.UNPACK_B R93, R94 ;  /* 0x0000005eff5d723e */ /* 0x000fe200020004ff */
[----:B------:R-:W-:Y:S01]  /*6aa0*/  HADD2.F32 R130, -RZ, R130.H1_H1 ;  /* 0x30000082ff827230 */ /* 0x000fe20000004100 */
[-C--:B------:R-:W-:Y:S01]  /*6ab0*/  F2FP.F16.E5M2.UNPACK_B R134, R85.reuse ;  /* 0x00000055ff86723e */ /* 0x080fe200020004ff */
[----:B------:R-:W-:Y:S01]  /*6ac0*/  HADD2.F32 R84, -RZ, R109.H1_H1 ;  /* 0x3000006dff547230 */ /* 0x000fe20000004100 */
[----:B------:R-:W-:Y:S01]  /*6ad0*/  F2FP.F16.E5M2.UNPACK_B R136, R85.H1 ;  /* 0x00000055ff88723e */ /* 0x000fe200030004ff */
[--C-:B------:R-:W-:Y:S01]  /*6ae0*/  HADD2.F32 R85, -RZ, R107.reuse.H0_H0 ;  /* 0x2000006bff557230 */ /* 0x100fe20000004100 */
[-C--:B------:R-:W-:Y:S01]  /*6af0*/  F2FP.F16.E5M2.UNPACK_B R138, R86.reuse ;  /* 0x00000056ff8a723e */ /* 0x080fe200020004ff */
[--C-:B------:R-:W-:Y:S01]  /*6b00*/  HADD2.F32 R133, -RZ, R134.reuse.H0_H0 ;  /* 0x20000086ff857230 */ /* 0x100fe20000004100 */
[----:B------:R-:W-:Y:S01]  /*6b10*/  F2FP.F16.E5M2.UNPACK_B R140, R86.H1 ;  /* 0x00000056ff8c723e */ /* 0x000fe200030004ff */
[----:B------:R-:W-:Y:S01]  /*6b20*/  HADD2.F32 R86, -RZ, R107.H1_H1 ;  /* 0x3000006bff567230 */ /* 0x000fe20000004100 */
[----:B------:R-:W-:Y:S01]  /*6b30*/  F2FP.F16.E5M2.UNPACK_B R142, R87 ;  /* 0x00000057ff8e723e */ /* 0x000fe200020004ff */
[----:B------:R-:W-:Y:S01]  /*6b40*/  UIADD3 UR5, UPT, UPT, UR5, 0x280, URZ ;  /* 0x0000028005057890 */ /* 0x000fe2000fffe0ff */
[----:B------:R-:W-:Y:S01]  /*6b50*/  HADD2.F32 R134, -RZ, R134.H1_H1 ;  /* 0x30000086ff867230 */ /* 0x000fe20000004100 */
[----:B------:R-:W-:Y:S01]  /*6b60*/  F2FP.F16.E5M2.UNPACK_B R114, R88 ;  /* 0x00000058ff72723e */ /* 0x000fe200020004ff */
[--C-:B------:R-:W-:Y:S01]  /*6b70*/  HADD2.F32 R137, -RZ, R138.reuse.H0_H0 ;  /* 0x2000008aff897230 */ /* 0x100fe20000004100 */
[----:B------:R-:W-:Y:S01]  /*6b80*/  UPRMT UR5, UR37, 0x654, UR5 ;  /* 0x0000065425057896 */ /* 0x000fe20008000005 */
[----:B------:R-:W-:Y:S01]  /*6b90*/  HADD2.F32 R138, -RZ, R138.H1_H1 ;  /* 0x3000008aff8a7230 */ /* 0x000fe20000004100 */
[-C--:B------:R-:W-:Y:S01]  /*6ba0*/  F2FP.F16.E5M2.UNPACK_B R118, R89.reuse ;  /* 0x00000059ff76723e */ /* 0x080fe200020004ff */
[--C-:B------:R-:W-:Y:S01]  /*6bb0*/  HADD2.F32 R113, -RZ, R114.reuse.H0_H0 ;  /* 0x20000072ff717230 */ /* 0x100fe20000004100 */
[----:B------:R-:W-:Y:S01]  /*6bc0*/  F2FP.F16.E5M2.UNPACK_B R120, R89.H1 ;  /* 0x00000059ff78723e */ /* 0x000fe200030004ff */
[C---:B---3--:R-:W-:Y:S01]  /*6bd0*/  FMUL R4, R78.reuse, R4 ;  /* 0x000000044e047220 */ /* 0x048fe20000400000 */
[C---:B------:R-:W-:Y:S01]  /*6be0*/  FMUL R5, R78.reuse, R5 ;  /* 0x000000054e057220 */ /* 0x040fe20000400000 */
[C---:B------:R-:W-:Y:S01]  /*6bf0*/  FMUL R8, R78.reuse, R8 ;  /* 0x000000084e087220 */ /* 0x040fe20000400000 */
[C---:B------:R-:W-:Y:S01]  /*6c00*/  FMUL R9, R78.reuse, R9 ;  /* 0x000000094e097220 */ /* 0x040fe20000400000 */
[----:B------:R-:W-:Y:S01]  /*6c10*/  SYNCS.ARRIVE.TRANS64.RED.A1T0 RZ, [UR5], RZ ;  /* 0x000000ffffff79a7 */ /* 0x000fe20008100405 */
[C---:B------:R-:W-:Y:S01]  /*6c20*/  FFMA R4, R81.reuse, R80, R4 ;  /* 0x0000005051047223 */ /* 0x040fe20000000004 */
[C---:B------:R-:W-:Y:S01]  /*6c30*/  FFMA R5, R81.reuse, R82, R5 ;  /* 0x0000005251057223 */ /* 0x040fe20000000005 */
[----:B------:R-:W-:Y:S02]  /*6c40*/  HADD2.F32 R89, -RZ, R93.H0_H0 ;  /* 0x2000005dff597230 */ /* 0x000fe40000004100 */
[C---:B------:R-:W-:Y:S01]  /*6c50*/  FMUL R12, R78.reuse, R12 ;  /* 0x0000000c4e0c7220 */ /* 0x040fe20000400000 */
        /* <DEDUP_REMOVED lines=11> */
[----:B------:R-:W-:Y:S02]  /*6d10*/  HADD2.F32 R114, -RZ, R114.H1_H1 ;  /* 0x30000072ff727230 */ /* 0x000fe40000004100 */
[C---:B------:R-:W-:Y:S01]  /*6d20*/  FMUL R32, R78.reuse, R36 ;  /* 0x000000244e207220 */ /* 0x040fe20000400000 */
[C---:B------:R-:W-:Y:S01]  /*6d30*/  FMUL R33, R78.reuse, R37 ;  /* 0x000000254e217220 */ /* 0x040fe20000400000 */
[--C-:B------:R-:W-:Y:S02]  /*6d40*/  HADD2.F32 R117, -RZ, R118.reuse.H0_H0 ;  /* 0x20000076ff757230 */ /* 0x100fe40000004100 */
[C---:B------:R-:W-:Y:S01]  /*6d50*/  FMUL R36, R78.reuse, R40 ;  /* 0x000000284e247220 */ /* 0x040fe20000400000 */
[----:B------:R-:W-:Y:S02]  /*6d60*/  HADD2.F32 R118, -RZ, R118.H1_H1 ;  /* 0x30000076ff767230 */ /* 0x000fe40000004100 */
        /* <DEDUP_REMOVED lines=8> */
[----:B------:R-:W-:Y:S01]  /*6df0*/  F2FP.F16.E5M2.UNPACK_B R92, R94.H1 ;  /* 0x0000005eff5c723e */ /* 0x000fe200030004ff */
[C---:B------:R-:W-:Y:S01]  /*6e00*/  FMUL R53, R78.reuse, R57 ;  /* 0x000000394e357220 */ /* 0x040fe20000400000 */
[C---:B------:R-:W-:Y:S01]  /*6e10*/  FMUL R56, R78.reuse, R60 ;  /* 0x0000003c4e387220 */ /* 0x040fe20000400000 */
[----:B------:R-:W-:Y:S01]  /*6e20*/  F2FP.F16.E5M2.UNPACK_B R141, R87.H1 ;  /* 0x00000057ff8d723e */ /* 0x000fe200030004ff */
[C---:B------:R-:W-:Y:S01]  /*6e30*/  FMUL R57, R78.reuse, R61 ;  /* 0x0000003d4e397220 */ /* 0x040fe20000400000 */
[----:B------:R-:W-:Y:S02]  /*6e40*/  HADD2.F32 R80, -RZ, R142.H1_H1 ;  /* 0x3000008eff507230 */ /* 0x000fe40000004100 */
[C---:B------:R-:W-:Y:S01]  /*6e50*/  FMUL R60, R78.reuse, R64 ;  /* 0x000000404e3c7220 */ /* 0x040fe20000400000 */
[----:B------:R-:W-:Y:S01]  /*6e60*/  F2FP.F16.E5M2.UNPACK_B R116, R88.H1 ;  /* 0x00000058ff74723e */ /* 0x000fe200030004ff */
[C---:B------:R-:W-:Y:S01]  /*6e70*/  FMUL R61, R78.reuse, R65 ;  /* 0x000000414e3d7220 */ /* 0x040fe20000400000 */
[C---:B------:R-:W-:Y:S01]  /*6e80*/  FMUL R6, R78.reuse, R6 ;  /* 0x000000064e067220 */ /* 0x040fe20000400000 */
[----:B------:R-:W-:Y:S01]  /*6e90*/  F2FP.F16.E5M2.UNPACK_B R94, R95 ;  /* 0x0000005fff5e723e */ /* 0x000fe200020004ff */
[C---:B------:R-:W-:Y:S01]  /*6ea0*/  FMUL R7, R78.reuse, R7 ;  /* 0x000000074e077220 */ /* 0x040fe20000400000 */
[--C-:B------:R-:W-:Y:S02]  /*6eb0*/  HADD2.F32 R87, -RZ, R105.reuse.H0_H0 ;  /* 0x20000069ff577230 */ /* 0x100fe40000004100 */
[C---:B------:R-:W-:Y:S01]  /*6ec0*/  FFMA R6, R81.reuse, R83, R6 ;  /* 0x0000005351067223 */ /* 0x040fe20000000006 */
[----:B------:R-:W-:Y:S01]  /*6ed0*/  F2FP.F16.E5M2.UNPACK_B R122, R90 ;  /* 0x0000005aff7a723e */ /* 0x000fe200020004ff */
[C---:B------:R-:W-:Y:S01]  /*6ee0*/  FFMA R7, R81.reuse, R84, R7 ;  /* 0x0000005451077223 */ /* 0x040fe20000000007 */
[C---:B------:R-:W-:Y:S01]  /*6ef0*/  FFMA R8, R81.reuse, R85, R8 ;  /* 0x0000005551087223 */ /* 0x040fe20000000008 */
[----:B------:R-:W-:Y:S01]  /*6f00*/  F2FP.F16.E5M2.UNPACK_B R124, R90.H1 ;  /* 0x0000005aff7c723e */ /* 0x000fe200030004ff */
[----:B------:R-:W-:Y:S02]  /*6f10*/  HADD2.F32 R88, -RZ, R105.H1_H1 ;  /* 0x30000069ff587230 */ /* 0x000fe40000004100 */
[----:B------:R-:W-:Y:S01]  /*6f20*/  FFMA R9, R81, R86, R9 ;  /* 0x0000005651097223 */ /* 0x000fe20000000009 */
[----:B------:R-:W-:Y:S01]  /*6f30*/  F2FP.SATFINITE.E5M2.F32.PACK_AB_MERGE_C R156, R7, R6, RZ ;  /* 0x00000006079c723e */ /* 0x000fe200048060ff */
[----:B------:R-:W-:Y:S02]  /*6f40*/  HADD2.F32 R90, -RZ, R93.H1_H1 ;  /* 0x3000005dff5a7230 */ /* 0x000fe40000004100 */
[C---:B------:R-:W-:Y:S01]  /*6f50*/  FMUL R10, R78.reuse, R10 ;  /* 0x0000000a4e0a7220 */ /* 0x040fe20000400000 */
[--C-:B------:R-:W-:Y:S01]  /*6f60*/  HADD2.F32 R93, -RZ, R94.reuse.H0_H0 ;  /* 0x2000005eff5d7230 */ /* 0x100fe20000004100 */
[----:B------:R-:W-:Y:S01]  /*6f70*/  F2FP.SATFINITE.E5M2.F32.PACK_AB_MERGE_C R156, R5, R4, R156 ;  /* 0x00000004059c723e */ /* 0x000fe2000480609c */
[----:B------:R-:W-:Y:S02]  /*6f80*/  HADD2.F32 R94, -RZ, R94.H1_H1 ;  /* 0x3000005eff5e7230 */ /* 0x000fe40000004100 */
[C---:B------:R-:W-:Y:S01]  /*6f90*/  FFMA R10, R81.reuse, R87, R10 ;  /* 0x00000057510a7223 */ /* 0x040fe2000000000a */
[--C-:B------:R-:W-:Y:S02]  /*6fa0*/  HADD2.F32 R121, -RZ, R122.reuse.H0_H0 ;  /* 0x2000007aff797230 */ /* 0x100fe40000004100 */
[C---:B------:R-:W-:Y:S01]  /*6fb0*/  FMUL R11, R78.reuse, R11 ;  /* 0x0000000b4e0b7220 */ /* 0x040fe20000400000 */
[----:B------:R-:W-:Y:S01]  /*6fc0*/  F2FP.F16.E5M2.UNPACK_B R126, R91 ;  /* 0x0000005bff7e723e */ /* 0x000fe200020004ff */
[----:B------:R-:W-:Y:S01]  /*6fd0*/  HADD2.F32 R122, -RZ, R122.H1_H1 ;  /* 0x3000007aff7a7230 */ /* 0x000fe20000004100 */
[----:B------:R-:W-:Y:S01]  /*6fe0*/  F2FP.F16.E5M2.UNPACK_B R103, R95.H1 ;  /* 0x0000005fff67723e */ /* 0x000fe200030004ff */
[C---:B------:R-:W-:Y:S01]  /*6ff0*/  FFMA R11, R81.reuse, R88, R11 ;  /* 0x00000058510b7223 */ /* 0x040fe2000000000b */
[----:B------:R-:W-:Y:S01]  /*7000*/  F2FP.F16.E5M2.UNPACK_B R128, R91.H1 ;  /* 0x0000005bff80723e */ /* 0x000fe200030004ff */
[----:B------:R-:W-:Y:S02]  /*7010*/  HADD2.F32 R91, -RZ, R92.H0_H0 ;  /* 0x2000005cff5b7230 */ /* 0x000fe40000004100 */
[C---:B------:R-:W-:Y:S01]  /*7020*/  FFMA R12, R81.reuse, R89, R12 ;  /* 0x00000059510c7223 */ /* 0x040fe2000000000c */
[----:B------:R-:W-:Y:S01]  /*7030*/  FFMA R13, R81, R90, R13 ;  /* 0x0000005a510d7223 */ /* 0x000fe2000000000d */
[----:B------:R-:W-:Y:S01]  /*7040*/  F2FP.SATFINITE.E5M2.F32.PACK_AB_MERGE_C R157, R11, R10, RZ ;  /* 0x0000000a0b9d723e */ /* 0x000fe200048060ff */
[--C-:B------:R-:W-:Y:S01]  /*7050*/  HADD2.F32 R125, -RZ, R126.reuse.H0_H0 ;  /* 0x2000007eff7d7230 */ /* 0x100fe20000004100 */
[----:B------:R-:W-:Y:S01]  /*7060*/  F2FP.F16.E5M2.UNPACK_B R101, R96 ;  /* 0x00000060ff65723e */ /* 0x000fe200020004ff */
[----:B------:R-:W-:Y:S01]  /*7070*/  HADD2.F32 R126, -RZ, R126.H1_H1 ;  /* 0x3000007eff7e7230 */ /* 0x000fe20000004100 */
[----:B------:R-:W-:Y:S01]  /*7080*/  F2FP.SATFINITE.E5M2.F32.PACK_AB_MERGE_C R157, R9, R8, R157 ;  /* 0x00000008099d723e */ /* 0x000fe2000480609d */
[----:B------:R-:W-:Y:S02]  /*7090*/  HADD2.F32 R83, -RZ, R142.H0_H0 ;  /* 0x2000008eff537230 */ /* 0x000fe40000004100 */
[C---:B------:R-:W-:Y:S01]  /*70a0*/  FMUL R14, R78.reuse, R14 ;  /* 0x0000000e4e0e7220 */ /* 0x040fe20000400000 */
[----:B------:R-:W-:Y:S02]  /*70b0*/  HADD2.F32 R92, -RZ, R92.H1_H1 ;  /* 0x3000005cff5c7230 */ /* 0x000fe40000004100 */
[C---:B------:R-:W-:Y:S01]  /*70c0*/  FMUL R15, R78.reuse, R15 ;  /* 0x0000000f4e0f7220 */ /* 0x040fe20000400000 */
[----:B------:R-:W-:Y:S01]  /*70d0*/  F2FP.F16.E5M2.UNPACK_B R100, R96.H1 ;  /* 0x00000060ff64723e */ /* 0x000fe200030004ff */
[--C-:B------:R-:W-:Y:S02]  /*70e0*/  HADD2.F32 R95, -RZ, R103.reuse.H0_H0 ;  /* 0x20000067ff5f7230 */ /* 0x100fe40000004100 */
[C---:B------:R-:W-:Y:S01]  /*70f0*/  FFMA R14, R81.reuse, R91, R14 ;  /* 0x0000005b510e7223 */ /* 0x040fe2000000000e */
[C---:B------:R-:W-:Y:S01]  /*7100*/  FFMA R15, R81.reuse, R92, R15 ;  /* 0x0000005c510f7223 */ /* 0x040fe2000000000f */
[C---:B------:R-:W-:Y:S01]  /*7110*/  FFMA R16, R81.reuse, R93, R16 ;  /* 0x0000005d51107223 */ /* 0x040fe20000000010 */
[----:B------:R-:W-:Y:S01]  /*7120*/  FFMA R17, R81, R94, R17 ;  /* 0x0000005e51117223 */ /* 0x000fe20000000011 */
[-C--:B------:R-:W-:Y:S01]  /*7130*/  F2FP.F16.E5M2.UNPACK_B R102, R97.reuse ;  /* 0x00000061ff66723e */ /* 0x080fe200020004ff */
[----:B------:R-:W-:Y:S01]  /*7140*/  HADD2.F32 R96, -RZ, R103.H1_H1 ;  /* 0x30000067ff607230 */ /* 0x000fe20000004100 */
[----:B------:R-:W-:Y:S01]  /*7150*/  F2FP.SATFINITE.E5M2.F32.PACK_AB_MERGE_C R158, R15, R14, RZ ;  /* 0x0000000e0f9e723e */ /* 0x000fe200048060ff */
[C---:B------:R-:W-:Y:S01]  /*7160*/  FMUL R18, R78.reuse, R18 ;  /* 0x000000124e127220 */ /* 0x040fe20000400000 */
[----:B------:R-:W-:Y:S01]  /*7170*/  F2FP.F16.E5M2.UNPACK_B R104, R97.H1 ;  /* 0x00000061ff68723e */ /* 0x000fe200030004ff */
[--C-:B------:R-:W-:Y:S01]  /*7180*/  HADD2.F32 R97, -RZ, R101.reuse.H0_H0 ;  /* 0x20000065ff617230 */ /* 0x100fe20000004100 */
[----:B------:R-:W-:Y:S01]  /*7190*/  F2FP.SATFINITE.E5M2.F32.PACK_AB_MERGE_C R158, R13, R12, R158 ;  /* 0x0000000c0d9e723e */ /* 0x000fe2000480609e */
[C---:B------:R-:W-:Y:S01]  /*71a0*/  FFMA R18, R81.reuse, R95, R18 ;  /* 0x0000005f51127223 */ /* 0x040fe20000000012 */
[----:B------:R-:W-:Y:S01]  /*71b0*/  F2FP.F16.E5M2.UNPACK_B R110, R99 ;  /* 0x00000063ff6e723e */ /* 0x000fe200020004ff */
[C---:B------:R-:W-:Y:S01]  /*71c0*/  FMUL R19, R78.reuse, R19 ;  /* 0x000000134e137220 */ /* 0x040fe20000400000 */
[----:B------:R-:W-:Y:S01]  /*71d0*/  F2FP.F16.E5M2.UNPACK_B R112, R99.H1 ;  /* 0x00000063ff70723e */ /* 0x000fe200030004ff */
[----:B------:R-:W-:Y:S01]  /*71e0*/  HADD2.F32 R99, -RZ, R101.H1_H1 ;  /* 0x30000065ff637230 */ /* 0x000fe20000004100 */
[-C--:B------:R-:W-:Y:S01]  /*71f0*/  F2FP.F16.E5M2.UNPACK_B R106, R98.reuse ;  /* 0x00000062ff6a723e */ /* 0x080fe200020004ff */
[----:B------:R-:W-:Y:S01]  /*7200*/  HADD2.F32 R101, -RZ, R102.H0_H0 ;  /* 0x20000066ff657230 */ /* 0x000fe20000004100 */
[----:B------:R-:W-:Y:S01]  /*7210*/  F2FP.F16.E5M2.UNPACK_B R108, R98.H1 ;  /* 0x00000062ff6c723e */ /* 0x000fe200030004ff */
[----:B------:R-:W-:Y:S02]  /*7220*/  HADD2.F32 R98, -RZ, R100.H0_H0 ;  /* 0x20000064ff627230 */ /* 0x000fe40000004100 */
[C---:B------:R-:W-:Y:S01]  /*7230*/  FFMA R19, R81.reuse, R96, R19 ;  /* 0x0000006051137223 */ /* 0x040fe20000000013 */
[C---:B------:R-:W-:Y:S01]  /*7240*/  FFMA R0, R81.reuse, R97, R0 ;  /* 0x0000006151007223 */ /* 0x040fe20000000000 */
[----:B------:R-:W-:Y:S01]  /*7250*/  FFMA R2, R81, R99, R2 ;  /* 0x0000006351027223 */ /* 0x000fe20000000002 */
[----:B------:R-:W-:Y:S02]  /*7260*/  HADD2.F32 R102, -RZ, R102.H1_H1 ;  /* 0x30000066ff667230 */ /* 0x000fe40000004100 */
[C---:B------:R-:W-:Y:S01]  /*7270*/  FMUL R3, R78.reuse, R22 ;  /* 0x000000164e037220 */ /* 0x040fe20000400000 */
[----:B------:R-:W-:Y:S01]  /*7280*/  HADD2.F32 R100, -RZ, R100.H1_H1 ;  /* 0x30000064ff647230 */ /* 0x000fe20000004100 */
[----:B------:R-:W-:Y:S01]  /*7290*/  F2FP.SATFINITE.E5M2.F32.PACK_AB_MERGE_C R159, R19, R18, RZ ;  /* 0x00000012139f723e */ /* 0x000fe200048060ff */
[--C-:B------:R-:W-:Y:S02]  /*72a0*/  HADD2.F32 R105, -RZ, R106.reuse.H0_H0 ;  /* 0x2000006aff697230 */ /* 0x100fe40000004100 */
[----:B------:R-:W-:Y:S01]  /*72b0*/  FFMA R3, R81, R98, R3 ;  /* 0x0000006251037223 */ /* 0x000fe20000000003 */
[----:B------:R-:W-:Y:S01]  /*72c0*/  HADD2.F32 R106, -RZ, R106.H1_H1 ;  /* 0x3000006aff6a7230 */ /* 0x000fe20000004100 */
[----:B------:R-:W-:Y:S01]  /*72d0*/  F2FP.SATFINITE.E5M2.F32.PACK_AB_MERGE_C R159, R17, R16, R159 ;  /* 0x00000010119f723e */ /* 0x000fe2000480609f */
[----:B------:R-:W-:Y:S02]  /*72e0*/  HADD2.F32 R109, -RZ, R110.H0_H0 ;  /* 0x2000006eff6d7230 */ /* 0x000fe40000004100 */
[C---:B------:R-:W-:Y:S01]  /*72f0*/  FMUL R23, R78.reuse, R23 ;  /* 0x000000174e177220 */ /* 0x040fe20000400000 */
[--C-:B------:R-:W-:Y:S02]  /*7300*/  HADD2.F32 R103, -RZ, R104.reuse.H0_H0 ;  /* 0x20000068ff677230 */ /* 0x100fe40000004100 */
[C---:B------:R-:W-:Y:S01]  /*7310*/  FMUL R22, R78.reuse, R26 ;  /* 0x0000001a4e167220 */ /* 0x040fe20000400000 */
[----:B------:R-:W-:Y:S01]  /*7320*/  HADD2.F32 R104, -RZ, R104.H1_H1 ;  /* 0x30000068ff687230 */ /* 0x000fe20000004100 */
[----:B------:R1:W-:Y:S01]  /*7330*/  STS.128 [R168+UR43+0x2400], R156 ;  /* 0x0024009ca8007988 */ /* 0x0003e20008000c2b */
[C---:B------:R-:W-:Y:S01]  /*7340*/  FFMA R23, R81.reuse, R100, R23 ;  /* 0x0000006451177223 */ /* 0x040fe20000000017 */
[C---:B------:R-:W-:Y:S01]  /*7350*/  FFMA R20, R81.reuse, R101, R20 ;  /* 0x0000006551147223 */ /* 0x040fe20000000014 */
[C---:B------:R-:W-:Y:S01]  /*7360*/  FFMA R21, R81.reuse, R102, R21 ;  /* 0x0000006651157223 */ /* 0x040fe20000000015 */
[----:B------:R-:W-:Y:S01]  /*7370*/  FFMA R22, R81, R103, R22 ;  /* 0x0000006751167223 */ /* 0x000fe20000000016 */
[----:B------:R-:W-:Y:S01]  /*7380*/  HADD2.F32 R110, -RZ, R110.H1_H1 ;  /* 0x3000006eff6e7230 */ /* 0x000fe20000004100 */
[----:B------:R-:W-:Y:S01]  /*7390*/  F2FP.SATFINITE.E5M2.F32.PACK_AB_MERGE_C R161, R23, R3, RZ ;  /* 0x0000000317a1723e */ /* 0x000fe200048060ff */
[C---:B------:R-:W-:Y:S01]  /*73a0*/  FMUL R27, R78.reuse, R27 ;  /* 0x0000001b4e1b7220 */ /* 0x040fe20000400000 */
[--C-:B------:R-:W-:Y:S02]  /*73b0*/  HADD2.F32 R107, -RZ, R108.reuse.H0_H0 ;  /* 0x2000006cff6b7230 */ /* 0x100fe40000004100 */
[----:B------:R-:W-:Y:S01]  /*73c0*/  FMUL R26, R78, R30 ;  /* 0x0000001e4e1a7220 */ /* 0x000fe20000400000 */
[----:B------:R-:W-:Y:S01]  /*73d0*/  HADD2.F32 R108, -RZ, R108.H1_H1 ;  /* 0x3000006cff6c7230 */ /* 0x000fe20000004100 */
[----:B------:R-:W-:Y:S01]  /*73e0*/  F2FP.SATFINITE.E5M2.F32.PACK_AB_MERGE_C R160, R2, R0, R161 ;  /* 0x0000000002a0723e */ /* 0x000fe200048060a1 */
[C---:B------:R-:W-:Y:S01]  /*73f0*/  FFMA R27, R81.reuse, R104, R27 ;  /* 0x00000068511b7223 */ /* 0x040fe2000000001b */
[C---:B------:R-:W-:Y:S01]  /*7400*/  FFMA R24, R81.reuse, R105, R24 ;  /* 0x0000006951187223 */ /* 0x040fe20000000018 */
[C---:B------:R-:W-:Y:S01]  /*7410*/  FFMA R25, R81.reuse, R106, R25 ;  /* 0x0000006a51197223 */ /* 0x040fe20000000019 */
[----:B------:R-:W-:Y:S01]  /*7420*/  FFMA R26, R81, R107, R26 ;  /* 0x0000006b511a7223 */ /* 0x000fe2000000001a */
[C---:B------:R-:W-:Y:S01]  /*7430*/  FMUL R31, R78.reuse, R31 ;  /* 0x0000001f4e1f7220 */ /* 0x040fe20000400000 */
[--C-:B------:R-:W-:Y:S01]  /*7440*/  HADD2.F32 R111, -RZ, R112.reuse.H0_H0 ;  /* 0x20000070ff6f7230 */ /* 0x100fe20000004100 */
[----:B------:R-:W-:Y:S01]  /*7450*/  F2FP.SATFINITE.E5M2.F32.PACK_AB_MERGE_C R162, R27, R22, RZ ;  /* 0x000000161ba2723e */ /* 0x000fe200048060ff */
[----:B------:R-:W-:Y:S02]  /*7460*/  HADD2.F32 R112, -RZ, R112.H1_H1 ;  /* 0x30000070ff707230 */ /* 0x000fe40000004100 */
[C---:B------:R-:W-:Y:S01]  /*7470*/  FFMA R31, R81.reuse, R108, R31 ;  /* 0x0000006c511f7223 */ /* 0x040fe2000000001f */
[----:B------:R-:W-:Y:S01]  /*7480*/  FFMA R28, R81, R109, R28 ;  /* 0x0000006d511c7223 */ /* 0x000fe2000000001c */
[----:B------:R-:W-:Y:S01]  /*7490*/  F2FP.SATFINITE.E5M2.F32.PACK_AB_MERGE_C R161, R21, R20, R162 ;  /* 0x0000001415a1723e */ /* 0x000fe200048060a2 */
[----:B------:R-:W-:Y:S01]  /*74a0*/  FFMA R29, R81, R110, R29 ;  /* 0x0000006e511d7223 */ /* 0x000fe2000000001d */
[C---:B------:R-:W-:Y:S01]  /*74b0*/  FMUL R30, R78.reuse, R34 ;  /* 0x000000224e1e7220 */ /* 0x040fe20000400000 */
[----:B------:R-:W-:Y:S01]  /*74c0*/  F2FP.SATFINITE.E5M2.F32.PACK_AB_MERGE_C R163, R31, R26, RZ ;  /* 0x0000001a1fa3723e */ /* 0x000fe200048060ff */
[C---:B------:R-:W-:Y:S01]  /*74d0*/  FMUL R35, R78.reuse, R35 ;  /* 0x000000234e237220 */ /* 0x040fe20000400000 */
[--C-:B------:R-:W-:Y:S02]  /*74e0*/  HADD2.F32 R115, -RZ, R116.reuse.H0_H0 ;  /* 0x20000074ff737230 */ /* 0x100fe40000004100 */
[----:B------:R-:W-:Y:S01]  /*74f0*/  FFMA R30, R81, R111, R30 ;  /* 0x0000006f511e7223 */ /* 0x000fe2000000001e */
[----:B------:R-:W-:Y:S01]  /*7500*/  F2FP.SATFINITE.E5M2.F32.PACK_AB_MERGE_C R162, R25, R24, R163 ;  /* 0x0000001819a2723e */ /* 0x000fe200048060a3 */
[C---:B------:R-:W-:Y:S01]  /*7510*/  FFMA R35, R81.reuse, R112, R35 ;  /* 0x0000007051237223 */ /* 0x040fe20000000023 */
[C---:B------:R-:W-:Y:S01]  /*7520*/  FFMA R32, R81.reuse, R113, R32 ;  /* 0x0000007151207223 */ /* 0x040fe20000000020 */
[----:B------:R-:W-:Y:S01]  /*7530*/  FFMA R33, R81, R114, R33 ;  /* 0x0000007251217223 */ /* 0x000fe20000000021 */
[----:B------:R-:W-:Y:S02]  /*7540*/  HADD2.F32 R116, -RZ, R116.H1_H1 ;  /* 0x30000074ff747230 */ /* 0x000fe40000004100 */
        /* <DEDUP_REMOVED lines=9> */
[----:B------:R-:W-:Y:S01]  /*75e0*/  HADD2.F32 R120, -RZ, R120.H1_H1 ;  /* 0x30000078ff787230 */ /* 0x000fe20000004100 */
[----:B------:R1:W-:Y:S01]  /*75f0*/  STS.128 [R178+0x2010], R160 ;  /* 0x002010a0b2007388 */ /* 0x0003e20000000c00 */
[----:B------:R-:W-:Y:S01]  /*7600*/  F2FP.SATFINITE.E5M2.F32.PACK_AB_MERGE_C R184, R39, R34, RZ ;  /* 0x0000002227b8723e */ /* 0x000fe200048060ff */
[C---:B------:R-:W-:Y:S01]  /*7610*/  FMUL R38, R78.reuse, R42 ;  /* 0x0000002a4e267220 */ /* 0x040fe20000400000 */
[C---:B------:R-:W-:Y:S01]  /*7620*/  FMUL R43, R78.reuse, R43 ;  /* 0x0000002b4e2b7220 */ /* 0x040fe20000400000 */
[--C-:B------:R-:W-:Y:S01]  /*7630*/  HADD2.F32 R123, -RZ, R124.reuse.H0_H0 ;  /* 0x2000007cff7b7230 */ /* 0x100fe20000004100 */
[----:B------:R-:W-:Y:S01]  /*7640*/  F2FP.SATFINITE.E5M2.F32.PACK_AB_MERGE_C R184, R33, R32, R184 ;  /* 0x0000002021b8723e */ /* 0x000fe200048060b8 */
[C---:B------:R-:W-:Y:S01]  /*7650*/  FFMA R38, R81.reuse, R119, R38 ;  /* 0x0000007751267223 */ /* 0x040fe20000000026 */
        /* <DEDUP_REMOVED lines=12> */
[C---:B------:R-:W-:Y:S01]  /*7720*/  FFMA R45, R81.reuse, R126, R45 ;  /* 0x0000007e512d7223 */ /* 0x040fe2000000002d */
[----:B------:R-:W-:Y:S02]  /*7730*/  HADD2.F32 R128, -RZ, R128.H1_H1 ;  /* 0x30000080ff807230 */ /* 0x000fe40000004100 */
[C---:B------:R-:W-:Y:S01]  /*7740*/  FMUL R46, R78.reuse, R50 ;  /* 0x000000324e2e7220 */ /* 0x040fe20000400000 */
[C---:B------:R-:W-:Y:S01]  /*7750*/  FMUL R51, R78.reuse, R51 ;  /* 0x000000334e337220 */ /* 0x040fe20000400000 */
[--C-:B------:R-:W-:Y:S02]  /*7760*/  HADD2.F32 R131, -RZ, R132.reuse.H0_H0 ;  /* 0x20000084ff837230 */ /* 0x100fe40000004100 */
[C---:B------:R-:W-:Y:S01]  /*7770*/  FMUL R50, R78.reuse, R54 ;  /* 0x000000364e327220 */ /* 0x040fe20000400000 */
[C---:B------:R-:W-:Y:S01]  /*7780*/  FFMA R46, R81.reuse, R127, R46 ;  /* 0x0000007f512e7223 */ /* 0x040fe2000000002e */
[----:B------:R-:W-:Y:S02]  /*7790*/  HADD2.F32 R132, -RZ, R132.H1_H1 ;  /* 0x30000084ff847230 */ /* 0x000fe40000004100 */
[C---:B------:R-:W-:Y:S01]  /*77a0*/  FFMA R51, R81.reuse, R128, R51 ;  /* 0x0000008051337223 */ /* 0x040fe20000000033 */
[C---:B------:R-:W-:Y:S01]  /*77b0*/  FMUL R55, R78.reuse, R55 ;  /* 0x000000374e377220 */ /* 0x040fe20000400000 */
[C---:B------:R-:W-:Y:S01]  /*77c0*/  FFMA R48, R81.reuse, R129, R48 ;  /* 0x0000008151307223 */ /* 0x040fe20000000030 */
[C---:B------:R-:W-:Y:S01]  /*77d0*/  FFMA R49, R81.reuse, R130, R49 ;  /* 0x0000008251317223 */ /* 0x040fe20000000031 */
[--C-:B------:R-:W-:Y:S02]  /*77e0*/  HADD2.F32 R135, -RZ, R136.reuse.H0_H0 ;  /* 0x20000088ff877230 */ /* 0x100fe40000004100 */
[C---:B------:R-:W-:Y:S01]  /*77f0*/  FFMA R50, R81.reuse, R131, R50 ;  /* 0x0000008351327223 */ /* 0x040fe20000000032 */
[----:B------:R-:W-:Y:S02]  /*7800*/  HADD2.F32 R136, -RZ, R136.H1_H1 ;  /* 0x30000088ff887230 */ /* 0x000fe40000004100 */
[C---:B------:R-:W-:Y:S01]  /*7810*/  FMUL R54, R78.reuse, R58 ;  /* 0x0000003a4e367220 */ /* 0x040fe20000400000 */
        /* <DEDUP_REMOVED lines=16> */
[----:B------:R-:W-:Y:S01]  /*7920*/  FFMA R63, R81, R140, R63 ;  /* 0x0000008c513f7223 */ /* 0x000fe2000000003f */
[----:B------:R-:W-:Y:S01]  /*7930*/  FMUL R67, R78, R67 ;  /* 0x000000434e437220 */ /* 0x000fe20000400000 */
[----:B------:R-:W-:Y:S01]  /*7940*/  F2FP.SATFINITE.E5M2.F32.PACK_AB_MERGE_C R186, R47, R42, RZ ;  /* 0x0000002a2fba723e */ /* 0x000fe200048060ff */
[----:B------:R-:W-:Y:S01]  /*7950*/  FFMA R60, R81, R83, R60 ;  /* 0x00000053513c7223 */ /* 0x000fe2000000003c */
[----:B------:R-:W-:Y:S01]  /*7960*/  F2FP.SATFINITE.E5M2.F32.PACK_AB_MERGE_C R187, R51, R46, RZ ;  /* 0x0000002e33bb723e */ /* 0x000fe200048060ff */
[C---:B------:R-:W-:Y:S01]  /*7970*/  FFMA R61, R81.reuse, R80, R61 ;  /* 0x00000050513d7223 */ /* 0x040fe2000000003d */
[C---:B------:R-:W-:Y:S01]  /*7980*/  FFMA R62, R81.reuse, R85, R62 ;  /* 0x00000055513e7223 */ /* 0x040fe2000000003e */
[----:B------:R-:W-:Y:S01]  /*7990*/  FFMA R67, R81, R82, R67 ;  /* 0x0000005251437223 */ /* 0x000fe20000000043 */
[----:B------:R-:W-:Y:S02]  /*79a0*/  F2FP.SATFINITE.E5M2.F32.PACK_AB_MERGE_C R186, R41, R40, R186 ;  /* 0x0000002829ba723e */ /* 0x000fe400048060ba */
[----:B------:R-:W-:Y:S02]  /*79b0*/  F2FP.SATFINITE.E5M2.F32.PACK_AB_MERGE_C R187, R45, R44, R187 ;  /* 0x0000002c2dbb723e */ /* 0x000fe400048060bb */
[----:B------:R-:W-:Y:S02]  /*79c0*/  F2FP.SATFINITE.E5M2.F32.PACK_AB_MERGE_C R188, R55, R50, RZ ;  /* 0x0000003237bc723e */ /* 0x000fe400048060ff */
[----:B------:R-:W-:Y:S01]  /*79d0*/  F2FP.SATFINITE.E5M2.F32.PACK_AB_MERGE_C R189, R59, R54, RZ ;  /* 0x000000363bbd723e */ /* 0x000fe200048060ff */
[----:B------:R1:W-:Y:S01]  /*79e0*/  STS.128 [R177+0x2020], R184 ;  /* 0x002020b8b1007388 */ /* 0x0003e20000000c00 */
[----:B------:R-:W-:Y:S02]  /*79f0*/  F2FP.SATFINITE.E5M2.F32.PACK_AB_MERGE_C R190, R63, R58, RZ ;  /* 0x0000003a3fbe723e */ /* 0x000fe400048060ff */
[----:B------:R-:W-:Y:S02]  /*7a00*/  F2FP.SATFINITE.E5M2.F32.PACK_AB_MERGE_C R182, R67, R62, RZ ;  /* 0x0000003e43b6723e */ /* 0x000fe400048060ff */
[----:B------:R-:W-:Y:S02]  /*7a10*/  F2FP.SATFINITE.E5M2.F32.PACK_AB_MERGE_C R188, R49, R48, R188 ;  /* 0x0000003031bc723e */ /* 0x000fe400048060bc */
[----:B------:R-:W-:Y:S02]  /*7a20*/  F2FP.SATFINITE.E5M2.F32.PACK_AB_MERGE_C R189, R53, R52, R189 ;  /* 0x0000003435bd723e */ /* 0x000fe400048060bd */
[----:B------:R-:W-:Y:S02]  /*7a30*/  F2FP.SATFINITE.E5M2.F32.PACK_AB_MERGE_C R190, R57, R56, R190 ;  /* 0x0000003839be723e */ /* 0x000fe400048060be */
[----:B------:R-:W-:Y:S02]  /*7a40*/  F2FP.SATFINITE.E5M2.F32.PACK_AB_MERGE_C R191, R61, R60, R182 ;  /* 0x0000003c3dbf723e */ /* 0x000fe400048060b6 */
[----:B------:R-:W-:Y:S03]  /*7a50*/  IADD3 R76, PT, PT, R76, 0x1, RZ ;  /* 0x000000014c4c7810 */ /* 0x000fe60007ffe0ff */
[----:B------:R1:W-:Y:S01]  /*7a60*/  STS.128 [R176+0x2030], R188 ;  /* 0x002030bcb0007388 */ /* 0x0003e20000000c00 */
[----:B------:R-:W-:Y:S01]  /*7a70*/  @!PT LDS RZ, [RZ] ;  /* 0x00000000fffff984 */ /* 0x000fe20000000800 */
[----:B------:R-:W-:Y:S01]  /*7a80*/  @!PT LDS RZ, [RZ] ;  /* 0x00000000fffff984 */ /* 0x000fe20000000800 */
[----:B------:R-:W-:Y:S01]  /*7a90*/  @!PT LDS RZ, [RZ] ;  /* 0x00000000fffff984 */ /* 0x000fe20000000800 */
[----:B------:R-:W-:Y:S01]  /*7aa0*/  @!PT LDS RZ, [RZ] ;  /* 0x00000000fffff984 */ /* 0x000fe20000000800 */
[----:B------:R3:W-:Y:S07]  /*7ab0*/  MEMBAR.ALL.CTA ;  /* 0x0000000000007992 */ /* 0x0007ee0000008000 */
[----:B---3--:R-:W3:Y:S02]  /*7ac0*/  FENCE.VIEW.ASYNC.S ;  /* 0x00000000000073c6 */ /* 0x008ee40000000000 */
[----:B---3--:R-:W-:Y:S06]  /*7ad0*/  BAR.SYNC.DEFER_BLOCKING 0x1, 0x80 ;  /* 0x0042000000007b1d */ /* 0x008fec0000010000 */
[----:B------:R-:W-:Y:S05]  /*7ae0*/  @P0 BRA `(.L_x_124) ;  /* 0x0000000000340947 */ /* 0x000fea0003800000 */
[----:B------:R-:W-:Y:S01]  /*7af0*/  UIADD3 UR12, UPT, UPT, UR43, 0x2400, URZ ;  /* 0x000024002b0c7890 */ /* 0x000fe2000fffe0ff */
[----:B------:R-:W-:Y:S01]  /*7b00*/  R2UR UR9, R155 ;  /* 0x000000009b0972ca */ /* 0x000fe200000e0000 */
[----:B------:R-:W-:Y:S01]  /*7b10*/  UIADD3 UR10, UP0, UPT, UR46, 0x680, URZ ;  /* 0x000006802e0a7890 */ /* 0x000fe2000ff1e0ff */
[----:B------:R-:W-:Y:S01]  /*7b20*/  R2UR UR8, R165 ;  /* 0x00000000a50872ca */ /* 0x000fe200000e0000 */
[----:B------:R-:W-:Y:S02]  /*7b30*/  UMOV UR7, UR36 ;  /* 0x0000002400077c82 */ /* 0x000fe40008000000 */
[----:B------:R-:W-:Y:S01]  /*7b40*/  IMAD.U32 R179, RZ, RZ, UR12 ;  /* 0x0000000cffb37e24 */ /* 0x000fe2000f8e00ff */
[----:B------:R-:W-:Y:S04]  /*7b50*/  UIADD3.X UR11, UPT, UPT, URZ, UR47, URZ, UP0, !UPT ;  /* 0x0000002fff0b7290 */ /* 0x000fe800087fe4ff */
[----:B------:R-:W-:Y:S03]  /*7b60*/  R2UR UR4, R179 ;  /* 0x00000000b30472ca */ /* 0x000fe600000e0000 */
[----:B------:R-:W-:Y:S02]  /*7b70*/  USHF.L.U32 UR5, UR9, 0x6, URZ ;  /* 0x0000000609057899 */ /* 0x000fe400080006ff */
[----:B------:R-:W-:Y:S09]  /*7b80*/  USHF.L.U32 UR6, UR8, 0x7, URZ ;  /* 0x0000000708067899 */ /* 0x000ff200080006ff */
[----:B------:R3:W-:Y:S01]  /*7b90*/  UTMASTG.3D [UR4], [UR10] ;  /* 0x000000040a0073b5 */ /* 0x0007e20008010000 */
[----:B------:R0:W-:Y:S01]  /*7ba0*/  UTMACMDFLUSH ;  /* 0x00000000000079b7 */ /* 0x0001e20000000000 */
[----:B---3--:R-:W-:Y:S04]  /*7bb0*/  DEPBAR.LE SB0, 0x0 ;  /* 0x000080000000791a */ /* 0x008fe80000000000 */
.L_x_124:
[----:B------:R-:W-:Y:S05]  /*7bc0*/  BSYNC.RECONVERGENT B0 ;  /* 0x0000000000007941 */ /* 0x000fea0003800200 */
.L_x_123:
[----:B------:R-:W-:Y:S01]  /*7bd0*/  BAR.SYNC.DEFER_BLOCKING 0x1, 0x80 ;  /* 0x0042000000007b1d */ /* 0x000fe20000010000 */
[----:B------:R-:W-:Y:S01]  /*7be0*/  ISETP.NE.AND P2, PT, R180, RZ, PT ;  /* 0x000000ffb400720c */ /* 0x000fe20003f45270 */
[----:B------:R-:W-:Y:S01]  /*7bf0*/  IMAD.IADD R155, R75, 0x1, R143 ;  /* 0x000000014b9b7824 */ /* 0x000fe200078e028f */
[----:B------:R-:W-:Y:S01]  /*7c00*/  ISETP.NE.AND P0, PT, R181, 0x2, PT ;  /* 0x00000002b500780c */ /* 0x000fe20003f05270 */
[----:B------:R-:W-:Y:S01]  /*7c10*/  IMAD.IADD R165, R77, 0x1, R154 ;  /* 0x000000014da57824 */ /* 0x000fe200078e029a */
[----:B------:R-:W-:Y:S02]  /*7c20*/  ISETP.NE.AND P1, PT, R76, 0x4, PT ;  /* 0x000000044c00780c */ /* 0x000fe40003f25270 */
[----:B------:R-:W-:Y:S02]  /*7c30*/  SEL R3, RZ, 0x1, P0 ;  /* 0x00000001ff037807 */ /* 0x000fe40000000000 */
[----:B------:R-:W-:Y:S02]  /*7c40*/  SEL R0, RZ, 0x1, P1 ;  /* 0x00000001ff007807 */ /* 0x000fe40000800000 */
[----:B------:R-:W-:Y:S02]  /*7c50*/  LOP3.LUT R174, R174, R3, RZ, 0x3c, !PT ;  /* 0x00000003aeae7212 */ /* 0x000fe400078e3cff */
[----:B------:R-:W-:Y:S02]  /*7c60*/  LOP3.LUT R175, R175, R0, RZ, 0x3c, !PT ;  /* 0x00000000afaf7212 */ /* 0x000fe400078e3cff */
[----:B------:R-:W-:Y:S02]  /*7c70*/  @P2 R2UR UR36, R171 ;  /* 0x00000000ab2422ca */ /* 0x000fe400000e0000 */
[----:B------:R-:W-:Y:S02]  /*7c80*/  SEL R181, R181, RZ, P0 ;  /* 0x000000ffb5b57207 */ /* 0x000fe40000000000 */
[----:B------:R-:W-:Y:S01]  /*7c90*/  SEL R76, R76, RZ, P1 ;  /* 0x000000ff4c4c7207 */ /* 0x000fe20000800000 */
[----:B------:R-:W-:Y:S10]  /*7ca0*/  @P2 BRA `(.L_x_125) ;  /* 0xffffffdc00702947 */ /* 0x000ff4000383ffff */
[----:B------:R-:W-:Y:S05]  /*7cb0*/  EXIT ;  /* 0x000000000000794d */ /* 0x000fea0003800000 */
.L_x_20:
[----:B--2---:R2:W1:Y:S02]  /*7cc0*/  SYNCS.PHASECHK.TRANS64.TRYWAIT P0, [R3+URZ+0x2b0], R2 ;  /* 0x0002b002030075a7 */ /* 0x00446400080011ff */
[----:B-1----:R-:W-:Y:S05]  /*7cd0*/  @!P0 NANOSLEEP.SYNCS 0x989680 ;  /* 0x009896800000895d */ /* 0x002fea0003900000 */
[----:B------:R-:W1:Y:S02]  /*7ce0*/  @!P0 SYNCS.PHASECHK.TRANS64 P0, [R3+URZ+0x2b0], R2 ;  /* 0x0002b002030085a7 */ /* 0x000e6400080010ff */
[----:B-1----:R-:W-:Y:S05]  /*7cf0*/  @!P0 BRA `(.L_x_20) ;  /* 0xfffffffc00f08947 */ /* 0x002fea000383ffff */
[----:B------:R-:W-:Y:S05]  /*7d00*/  BRA `(.L_x_126) ;  /* 0xffffff9c00187947 */ /* 0x000fea000383ffff */
.L_x_23:
[----:B-1----:R-:W-:-:S07]  /*7d10*/  MOV R2, UR33 ;  /* 0x0000002100027c02 */ /* 0x002fce0008000f00 */
.L_x_127:
[----:B-1----:R1:W2:Y:S02]  /*7d20*/  SYNCS.PHASECHK.TRANS64.TRYWAIT P0, [R2+URZ+0x110], R5 ;  /* 0x00011005020075a7 */ /* 0x0022a400080011ff */
[----:B--2---:R-:W-:Y:S05]  /*7d30*/  @!P0 NANOSLEEP.SYNCS 0x989680 ;  /* 0x009896800000895d */ /* 0x004fea0003900000 */
[----:B------:R-:W2:Y:S02]  /*7d40*/  @!P0 SYNCS.PHASECHK.TRANS64 P0, [R2+URZ+0x110], R5 ;  /* 0x00011005020085a7 */ /* 0x000ea400080010ff */
[----:B--2---:R-:W-:Y:S05]  /*7d50*/  @!P0 BRA `(.L_x_127) ;  /* 0xfffffffc00f08947 */ /* 0x004fea000383ffff */
[----:B------:R-:W-:Y:S05]  /*7d60*/  BRA `(.L_x_22) ;  /* 0xffffff9c00687947 */ /* 0x000fea000383ffff */
.L_x_29:
[----:B-1----:R-:W-:-:S07]  /*7d70*/  MOV R2, UR17 ;  /* 0x0000001100027c02 */ /* 0x002fce0008000f00 */
.L_x_128:
[----:B-1----:R1:W2:Y:S02]  /*7d80*/  SYNCS.PHASECHK.TRANS64.TRYWAIT P0, [R2+URZ+0x110], R5 ;  /* 0x00011005020075a7 */ /* 0x0022a400080011ff */
[----:B--2---:R-:W-:Y:S05]  /*7d90*/  @!P0 NANOSLEEP.SYNCS 0x989680 ;  /* 0x009896800000895d */ /* 0x004fea0003900000 */
[----:B------:R-:W2:Y:S02]  /*7da0*/  @!P0 SYNCS.PHASECHK.TRANS64 P0, [R2+URZ+0x110], R5 ;  /* 0x00011005020085a7 */ /* 0x000ea400080010ff */
[----:B--2---:R-:W-:Y:S05]  /*7db0*/  @!P0 BRA `(.L_x_128) ;  /* 0xfffffffc00f08947 */ /* 0x004fea000383ffff */
[----:B------:R-:W-:Y:S05]  /*7dc0*/  BRA `(.L_x_28) ;  /* 0xffffffa000107947 */ /* 0x000fea000383ffff */
.L_x_33:
[----:B-1----:R1:W2:Y:S02]  /*7dd0*/  SYNCS.PHASECHK.TRANS64.TRYWAIT P0, [R2+URZ+0x240], R3 ;  /* 0x00024003020075a7 */ /* 0x0022a400080011ff */
[----:B--2---:R-:W-:Y:S05]  /*7de0*/  @!P0 NANOSLEEP.SYNCS 0x989680 ;  /* 0x009896800000895d */ /* 0x004fea0003900000 */
[----:B------:R-:W2:Y:S02]  /*7df0*/  @!P0 SYNCS.PHASECHK.TRANS64 P0, [R2+URZ+0x240], R3 ;  /* 0x00024003020085a7 */ /* 0x000ea400080010ff */
[----:B--2---:R-:W-:Y:S05]  /*7e00*/  @!P0 BRA `(.L_x_33) ;  /* 0xfffffffc00f08947 */ /* 0x004fea000383ffff */
[----:B------:R-:W-:Y:S05]  /*7e10*/  BRA `(.L_x_129) ;  /* 0xffffffa000a07947 */ /* 0x000fea000383ffff */
.L_x_37:
[----:B----4-:R-:W-:-:S07]  /*7e20*/  MOV R0, UR5 ;  /* 0x0000000500007c02 */ /* 0x010fce0008000f00 */
.L_x_130:
[----:B-1----:R1:W2:Y:S02]  /*7e30*/  SYNCS.PHASECHK.TRANS64.TRYWAIT P0, [R0+URZ], R3 ;  /* 0x00000003000075a7 */ /* 0x0022a400080011ff */
[----:B--2---:R-:W-:Y:S05]  /*7e40*/  @!P0 NANOSLEEP.SYNCS 0x989680 ;  /* 0x009896800000895d */ /* 0x004fea0003900000 */
[----:B------:R-:W2:Y:S02]  /*7e50*/  @!P0 SYNCS.PHASECHK.TRANS64 P0, [R0+URZ], R3 ;  /* 0x00000003000085a7 */ /* 0x000ea400080010ff */
[----:B--2---:R-:W-:Y:S05]  /*7e60*/  @!P0 BRA `(.L_x_130) ;  /* 0xfffffffc00f08947 */ /* 0x004fea000383ffff */
[----:B------:R-:W-:Y:S05]  /*7e70*/  BRA `(.L_x_131) ;  /* 0xffffffa800107947 */ /* 0x000fea000383ffff */
.L_x_38:
[----:B----4-:R-:W-:-:S07]  /*7e80*/  MOV R0, UR5 ;  /* 0x0000000500007c02 */ /* 0x010fce0008000f00 */
.L_x_132:
[----:B-1----:R1:W2:Y:S02]  /*7e90*/  SYNCS.PHASECHK.TRANS64.TRYWAIT P0, [R0+URZ], R3 ;  /* 0x00000003000075a7 */ /* 0x0022a400080011ff */
[----:B--2---:R-:W-:Y:S05]  /*7ea0*/  @!P0 NANOSLEEP.SYNCS 0x989680 ;  /* 0x009896800000895d */ /* 0x004fea0003900000 */
[----:B------:R-:W2:Y:S02]  /*7eb0*/  @!P0 SYNCS.PHASECHK.TRANS64 P0, [R0+URZ], R3 ;  /* 0x00000003000085a7 */ /* 0x000ea400080010ff */
[----:B--2---:R-:W-:Y:S05]  /*7ec0*/  @!P0 BRA `(.L_x_132) ;  /* 0xfffffffc00f08947 */ /* 0x004fea000383ffff */
[----:B------:R-:W-:Y:S05]  /*7ed0*/  BRA `(.L_x_133) ;  /* 0xffffffa8001c7947 */ /* 0x000fea000383ffff */
.L_x_39:
[----:B----4-:R-:W-:-:S07]  /*7ee0*/  MOV R0, UR5 ;  /* 0x0000000500007c02 */ /* 0x010fce0008000f00 */
.L_x_134:
[----:B-1----:R1:W2:Y:S02]  /*7ef0*/  SYNCS.PHASECHK.TRANS64.TRYWAIT P0, [R0+URZ], R3 ;  /* 0x00000003000075a7 */ /* 0x0022a400080011ff */
[----:B--2---:R-:W-:Y:S05]  /*7f00*/  @!P0 NANOSLEEP.SYNCS 0x989680 ;  /* 0x009896800000895d */ /* 0x004fea0003900000 */
[----:B------:R-:W2:Y:S02]  /*7f10*/  @!P0 SYNCS.PHASECHK.TRANS64 P0, [R0+URZ], R3 ;  /* 0x00000003000085a7 */ /* 0x000ea400080010ff */
[----:B--2---:R-:W-:Y:S05]  /*7f20*/  @!P0 BRA `(.L_x_134) ;  /* 0xfffffffc00f08947 */ /* 0x004fea000383ffff */
[----:B------:R-:W-:Y:S05]  /*7f30*/  BRA `(.L_x_135) ;  /* 0xffffffa800287947 */ /* 0x000fea000383ffff */
.L_x_40:
[----:B----4-:R-:W-:-:S07]  /*7f40*/  MOV R0, UR5 ;  /* 0x0000000500007c02 */ /* 0x010fce0008000f00 */
.L_x_136:
[----:B-1----:R1:W2:Y:S02]  /*7f50*/  SYNCS.PHASECHK.TRANS64.TRYWAIT P0, [R0+URZ], R3 ;  /* 0x00000003000075a7 */ /* 0x0022a400080011ff */
[----:B--2---:R-:W-:Y:S05]  /*7f60*/  @!P0 NANOSLEEP.SYNCS 0x989680 ;  /* 0x009896800000895d */ /* 0x004fea0003900000 */
[----:B------:R-:W2:Y:S02]  /*7f70*/  @!P0 SYNCS.PHASECHK.TRANS64 P0, [R0+URZ], R3 ;  /* 0x00000003000085a7 */ /* 0x000ea400080010ff */
[----:B--2---:R-:W-:Y:S05]  /*7f80*/  @!P0 BRA `(.L_x_136) ;  /* 0xfffffffc00f08947 */ /* 0x004fea000383ffff */
[----:B------:R-:W-:Y:S05]  /*7f90*/  BRA `(.L_x_137) ;  /* 0xffffffa800347947 */ /* 0x000fea000383ffff */
.L_x_41:
[----:B----4-:R-:W-:-:S07]  /*7fa0*/  MOV R0, UR5 ;  /* 0x0000000500007c02 */ /* 0x010fce0008000f00 */
.L_x_138:
[----:B-1----:R1:W2:Y:S02]  /*7fb0*/  SYNCS.PHASECHK.TRANS64.TRYWAIT P0, [R0+URZ], R3 ;  /* 0x00000003000075a7 */ /* 0x0022a400080011ff */
[----:B--2---:R-:W-:Y:S05]  /*7fc0*/  @!P0 NANOSLEEP.SYNCS 0x989680 ;  /* 0x009896800000895d */ /* 0x004fea0003900000 */
[----:B------:R-:W2:Y:S02]  /*7fd0*/  @!P0 SYNCS.PHASECHK.TRANS64 P0, [R0+URZ], R3 ;  /* 0x00000003000085a7 */ /* 0x000ea400080010ff */
[----:B--2---:R-:W-:Y:S05]  /*7fe0*/  @!P0 BRA `(.L_x_138) ;  /* 0xfffffffc00f08947 */ /* 0x004fea000383ffff */
[----:B------:R-:W-:Y:S05]  /*7ff0*/  BRA `(.L_x_139) ;  /* 0xffffffa800407947 */ /* 0x000fea000383ffff */
.L_x_42:
[----:B----4-:R-:W-:-:S07]  /*8000*/  MOV R0, UR5 ;  /* 0x0000000500007c02 */ /* 0x010fce0008000f00 */
.L_x_140:
[----:B-1----:R1:W2:Y:S02]  /*8010*/  SYNCS.PHASECHK.TRANS64.TRYWAIT P0, [R0+URZ], R3 ;  /* 0x00000003000075a7 */ /* 0x0022a400080011ff */
[----:B--2---:R-:W-:Y:S05]  /*8020*/  @!P0 NANOSLEEP.SYNCS 0x989680 ;  /* 0x009896800000895d */ /* 0x004fea0003900000 */
[----:B------:R-:W2:Y:S02]  /*8030*/  @!P0 SYNCS.PHASECHK.TRANS64 P0, [R0+URZ], R3 ;  /* 0x00000003000085a7 */ /* 0x000ea400080010ff */
[----:B--2---:R-:W-:Y:S05]  /*8040*/  @!P0 BRA `(.L_x_140) ;  /* 0xfffffffc00f08947 */ /* 0x004fea000383ffff */
[----:B------:R-:W-:Y:S05]  /*8050*/  BRA `(.L_x_141) ;  /* 0xffffffa8004c7947 */ /* 0x000fea000383ffff */
.L_x_43:
[----:B----4-:R-:W-:-:S07]  /*8060*/  MOV R0, UR5 ;  /* 0x0000000500007c02 */ /* 0x010fce0008000f00 */
.L_x_142:
[----:B-1----:R1:W2:Y:S02]  /*8070*/  SYNCS.PHASECHK.TRANS64.TRYWAIT P0, [R0+URZ], R3 ;  /* 0x00000003000075a7 */ /* 0x0022a400080011ff */
[----:B--2---:R-:W-:Y:S05]  /*8080*/  @!P0 NANOSLEEP.SYNCS 0x989680 ;  /* 0x009896800000895d */ /* 0x004fea0003900000 */
[----:B------:R-:W2:Y:S02]  /*8090*/  @!P0 SYNCS.PHASECHK.TRANS64 P0, [R0+URZ], R3 ;  /* 0x00000003000085a7 */ /* 0x000ea400080010ff */
[----:B--2---:R-:W-:Y:S05]  /*80a0*/  @!P0 BRA `(.L_x_142) ;  /* 0xfffffffc00f08947 */ /* 0x004fea000383ffff */
[----:B------:R-:W-:Y:S05]  /*80b0*/  BRA `(.L_x_143) ;  /* 0xffffffa800587947 */ /* 0x000fea000383ffff */
.L_x_44:
[----:B----4-:R-:W-:-:S07]  /*80c0*/  MOV R0, UR5 ;  /* 0x0000000500007c02 */ /* 0x010fce0008000f00 */
.L_x_144:
[----:B-1----:R1:W2:Y:S02]  /*80d0*/  SYNCS.PHASECHK.TRANS64.TRYWAIT P0, [R0+URZ], R3 ;  /* 0x00000003000075a7 */ /* 0x0022a400080011ff */
[----:B--2---:R-:W-:Y:S05]  /*80e0*/  @!P0 NANOSLEEP.SYNCS 0x989680 ;  /* 0x009896800000895d */ /* 0x004fea0003900000 */
[----:B------:R-:W2:Y:S02]  /*80f0*/  @!P0 SYNCS.PHASECHK.TRANS64 P0, [R0+URZ], R3 ;  /* 0x00000003000085a7 */ /* 0x000ea400080010ff */
[----:B--2---:R-:W-:Y:S05]  /*8100*/  @!P0 BRA `(.L_x_144) ;  /* 0xfffffffc00f08947 */ /* 0x004fea000383ffff */
[----:B------:R-:W-:Y:S05]  /*8110*/  BRA `(.L_x_145) ;  /* 0xffffffa800647947 */ /* 0x000fea000383ffff */
.L_x_45:
[----:B----4-:R-:W-:-:S07]  /*8120*/  MOV R0, UR5 ;  /* 0x0000000500007c02 */ /* 0x010fce0008000f00 */
.L_x_146:
[----:B-1----:R1:W2:Y:S02]  /*8130*/  SYNCS.PHASECHK.TRANS64.TRYWAIT P0, [R0+URZ], R3 ;  /* 0x00000003000075a7 */ /* 0x0022a400080011ff */
[----:B--2---:R-:W-:Y:S05]  /*8140*/  @!P0 NANOSLEEP.SYNCS 0x989680 ;  /* 0x009896800000895d */ /* 0x004fea0003900000 */
[----:B------:R-:W2:Y:S02]  /*8150*/  @!P0 SYNCS.PHASECHK.TRANS64 P0, [R0+URZ], R3 ;  /* 0x00000003000085a7 */ /* 0x000ea400080010ff */
[----:B--2---:R-:W-:Y:S05]  /*8160*/  @!P0 BRA `(.L_x_146) ;  /* 0xfffffffc00f08947 */ /* 0x004fea000383ffff */
[----:B------:R-:W-:Y:S05]  /*8170*/  BRA `(.L_x_147) ;  /* 0xffffffa800707947 */ /* 0x000fea000383ffff */
.L_x_46:
[----:B----4-:R-:W-:-:S07]  /*8180*/  MOV R0, UR5 ;  /* 0x0000000500007c02 */ /* 0x010fce0008000f00 */
.L_x_148:
[----:B-1----:R1:W2:Y:S02]  /*8190*/  SYNCS.PHASECHK.TRANS64.TRYWAIT P0, [R0+URZ], R3 ;  /* 0x00000003000075a7 */ /* 0x0022a400080011ff */
[----:B--2---:R-:W-:Y:S05]  /*81a0*/  @!P0 NANOSLEEP.SYNCS 0x989680 ;  /* 0x009896800000895d */ /* 0x004fea0003900000 */
[----:B------:R-:W2:Y:S02]  /*81b0*/  @!P0 SYNCS.PHASECHK.TRANS64 P0, [R0+URZ], R3 ;  /* 0x00000003000085a7 */ /* 0x000ea400080010ff */
[----:B--2---:R-:W-:Y:S05]  /*81c0*/  @!P0 BRA `(.L_x_148) ;  /* 0xfffffffc00f08947 */ /* 0x004fea000383ffff */
[----:B------:R-:W-:Y:S05]  /*81d0*/  BRA `(.L_x_149) ;  /* 0xffffffa8007c7947 */ /* 0x000fea000383ffff */
.L_x_47:
[----:B----4-:R-:W-:-:S07]  /*81e0*/  MOV R0, UR5 ;  /* 0x0000000500007c02 */ /* 0x010fce0008000f00 */
.L_x_150:
[----:B-1----:R1:W2:Y:S02]  /*81f0*/  SYNCS.PHASECHK.TRANS64.TRYWAIT P0, [R0+URZ], R3 ;  /* 0x00000003000075a7 */ /* 0x0022a400080011ff */
[----:B--2---:R-:W-:Y:S05]  /*8200*/  @!P0 NANOSLEEP.SYNCS 0x989680 ;  /* 0x009896800000895d */ /* 0x004fea0003900000 */
[----:B------:R-:W2:Y:S02]  /*8210*/  @!P0 SYNCS.PHASECHK.TRANS64 P0, [R0+URZ], R3 ;  /* 0x00000003000085a7 */ /* 0x000ea400080010ff */
[----:B--2---:R-:W-:Y:S05]  /*8220*/  @!P0 BRA `(.L_x_150) ;  /* 0xfffffffc00f08947 */ /* 0x004fea000383ffff */
[----:B------:R-:W-:Y:S05]  /*8230*/  BRA `(.L_x_151) ;  /* 0xffffffa800887947 */ /* 0x000fea000383ffff */
.L_x_48:
[----:B----4-:R-:W-:-:S07]  /*8240*/  MOV R0, UR5 ;  /* 0x0000000500007c02 */ /* 0x010fce0008000f00 */
.L_x_152:
[----:B-1----:R1:W2:Y:S02]  /*8250*/  SYNCS.PHASECHK.TRANS64.TRYWAIT P0, [R0+URZ], R3 ;  /* 0x00000003000075a7 */ /* 0x0022a400080011ff */
[----:B--2---:R-:W-:Y:S05]  /*8260*/  @!P0 NANOSLEEP.SYNCS 0x989680 ;  /* 0x009896800000895d */ /* 0x004fea0003900000 */
[----:B------:R-:W2:Y:S02]  /*8270*/  @!P0 SYNCS.PHASECHK.TRANS64 P0, [R0+URZ], R3 ;  /* 0x00000003000085a7 */ /* 0x000ea400080010ff */
[----:B--2---:R-:W-:Y:S05]  /*8280*/  @!P0 BRA `(.L_x_152) ;  /* 0xfffffffc00f08947 */ /* 0x004fea000383ffff */
[----:B------:R-:W-:Y:S05]  /*8290*/  BRA `(.L_x_153) ;  /* 0xffffffa800947947 */ /* 0x000fea000383ffff */
.L_x_49:
[----:B----4-:R-:W-:-:S07]  /*82a0*/  MOV R0, UR5 ;  /* 0x0000000500007c02 */ /* 0x010fce0008000f00 */
.L_x_154:
[----:B-1----:R1:W2:Y:S02]  /*82b0*/  SYNCS.PHASECHK.TRANS64.TRYWAIT P0, [R0+URZ], R3 ;  /* 0x00000003000075a7 */ /* 0x0022a400080011ff */
[----:B--2---:R-:W-:Y:S05]  /*82c0*/  @!P0 NANOSLEEP.SYNCS 0x989680 ;  /* 0x009896800000895d */ /* 0x004fea0003900000 */
[----:B------:R-:W2:Y:S02]  /*82d0*/  @!P0 SYNCS.PHASECHK.TRANS64 P0, [R0+URZ], R3 ;  /* 0x00000003000085a7 */ /* 0x000ea400080010ff */
[----:B--2---:R-:W-:Y:S05]  /*82e0*/  @!P0 BRA `(.L_x_154) ;  /* 0xfffffffc00f08947 */ /* 0x004fea000383ffff */
[----:B------:R-:W-:Y:S05]  /*82f0*/  BRA `(.L_x_155) ;  /* 0xffffffa800a07947 */ /* 0x000fea000383ffff */
.L_x_50:
[----:B----4-:R-:W-:-:S07]  /*8300*/  MOV R0, UR5 ;  /* 0x0000000500007c02 */ /* 0x010fce0008000f00 */
.L_x_156:
[----:B-1----:R1:W2:Y:S02]  /*8310*/  SYNCS.PHASECHK.TRANS64.TRYWAIT P0, [R0+URZ], R3 ;  /* 0x00000003000075a7 */ /* 0x0022a400080011ff */
[----:B--2---:R-:W-:Y:S05]  /*8320*/  @!P0 NANOSLEEP.SYNCS 0x989680 ;  /* 0x009896800000895d */ /* 0x004fea0003900000 */
[----:B------:R-:W2:Y:S02]  /*8330*/  @!P0 SYNCS.PHASECHK.TRANS64 P0, [R0+URZ], R3 ;  /* 0x00000003000085a7 */ /* 0x000ea400080010ff */
[----:B--2---:R-:W-:Y:S05]  /*8340*/  @!P0 BRA `(.L_x_156) ;  /* 0xfffffffc00f08947 */ /* 0x004fea000383ffff */
[----:B------:R-:W-:Y:S05]  /*8350*/  BRA `(.L_x_157) ;  /* 0xffffffa800ac7947 */ /* 0x000fea000383ffff */
.L_x_51:
[----:B----4-:R-:W-:-:S07]  /*8360*/  MOV R0, UR5 ;  /* 0x0000000500007c02 */ /* 0x010fce0008000f00 */
.L_x_158:
[----:B-1----:R1:W2:Y:S02]  /*8370*/  SYNCS.PHASECHK.TRANS64.TRYWAIT P0, [R0+URZ], R3 ;  /* 0x00000003000075a7 */ /* 0x0022a400080011ff */
[----:B--2---:R-:W-:Y:S05]  /*8380*/  @!P0 NANOSLEEP.SYNCS 0x989680 ;  /* 0x009896800000895d */ /* 0x004fea0003900000 */
[----:B------:R-:W2:Y:S02]  /*8390*/  @!P0 SYNCS.PHASECHK.TRANS64 P0, [R0+URZ], R3 ;  /* 0x00000003000085a7 */ /* 0x000ea400080010ff */
[----:B--2---:R-:W-:Y:S05]  /*83a0*/  @!P0 BRA `(.L_x_158) ;  /* 0xfffffffc00f08947 */ /* 0x004fea000383ffff */
[----:B------:R-:W-:Y:S05]  /*83b0*/  BRA `(.L_x_159) ;  /* 0xffffffa800b87947 */ /* 0x000fea000383ffff */
.L_x_52:
[----:B----4-:R-:W-:-:S07]  /*83c0*/  MOV R0, UR5 ;  /* 0x0000000500007c02 */ /* 0x010fce0008000f00 */
.L_x_160:
[----:B-1----:R1:W2:Y:S02]  /*83d0*/  SYNCS.PHASECHK.TRANS64.TRYWAIT P0, [R0+URZ], R3 ;  /* 0x00000003000075a7 */ /* 0x0022a400080011ff */
[----:B--2---:R-:W-:Y:S05]  /*83e0*/  @!P0 NANOSLEEP.SYNCS 0x989680 ;  /* 0x009896800000895d */ /* 0x004fea0003900000 */
[----:B------:R-:W2:Y:S02]  /*83f0*/  @!P0 SYNCS.PHASECHK.TRANS64 P0, [R0+URZ], R3 ;  /* 0x00000003000085a7 */ /* 0x000ea400080010ff */
[----:B--2---:R-:W-:Y:S05]  /*8400*/  @!P0 BRA `(.L_x_160) ;  /* 0xfffffffc00f08947 */ /* 0x004fea000383ffff */
[----:B------:R-:W-:Y:S05]  /*8410*/  BRA `(.L_x_161) ;  /* 0xffffffa800c47947 */ /* 0x000fea000383ffff */
.L_x_53:
[----:B----4-:R-:W-:-:S07]  /*8420*/  MOV R0, UR5 ;  /* 0x0000000500007c02 */ /* 0x010fce0008000f00 */
.L_x_162:
[----:B-1----:R1:W2:Y:S02]  /*8430*/  SYNCS.PHASECHK.TRANS64.TRYWAIT P0, [R0+URZ], R3 ;  /* 0x00000003000075a7 */ /* 0x0022a400080011ff */
[----:B--2---:R-:W-:Y:S05]  /*8440*/  @!P0 NANOSLEEP.SYNCS 0x989680 ;  /* 0x009896800000895d */ /* 0x004fea0003900000 */
[----:B------:R-:W2:Y:S02]  /*8450*/  @!P0 SYNCS.PHASECHK.TRANS64 P0, [R0+URZ], R3 ;  /* 0x00000003000085a7 */ /* 0x000ea400080010ff */
[----:B--2---:R-:W-:Y:S05]  /*8460*/  @!P0 BRA `(.L_x_162) ;  /* 0xfffffffc00f08947 */ /* 0x004fea000383ffff */
[----:B------:R-:W-:Y:S05]  /*8470*/  BRA `(.L_x_163) ;  /* 0xffffffa800d07947 */ /* 0x000fea000383ffff */
.L_x_54:
[----:B----4-:R-:W-:-:S07]  /*8480*/  MOV R0, UR5 ;  /* 0x0000000500007c02 */ /* 0x010fce0008000f00 */
.L_x_164:
[----:B-1----:R1:W2:Y:S02]  /*8490*/  SYNCS.PHASECHK.TRANS64.TRYWAIT P0, [R0+URZ], R3 ;  /* 0x00000003000075a7 */ /* 0x0022a400080011ff */
[----:B--2---:R-:W-:Y:S05]  /*84a0*/  @!P0 NANOSLEEP.SYNCS 0x989680 ;  /* 0x009896800000895d */ /* 0x004fea0003900000 */
[----:B------:R-:W2:Y:S02]  /*84b0*/  @!P0 SYNCS.PHASECHK.TRANS64 P0, [R0+URZ], R3 ;  /* 0x00000003000085a7 */ /* 0x000ea400080010ff */
[----:B--2---:R-:W-:Y:S05]  /*84c0*/  @!P0 BRA `(.L_x_164) ;  /* 0xfffffffc00f08947 */ /* 0x004fea000383ffff */
[----:B------:R-:W-:Y:S05]  /*84d0*/  BRA `(.L_x_165) ;  /* 0xffffffa800dc7947 */ /* 0x000fea000383ffff */
.L_x_55:
[----:B----4-:R-:W-:-:S07]  /*84e0*/  MOV R0, UR5 ;  /* 0x0000000500007c02 */ /* 0x010fce0008000f00 */
.L_x_166:
[----:B-1----:R1:W2:Y:S02]  /*84f0*/  SYNCS.PHASECHK.TRANS64.TRYWAIT P0, [R0+URZ], R3 ;  /* 0x00000003000075a7 */ /* 0x0022a400080011ff */
[----:B--2---:R-:W-:Y:S05]  /*8500*/  @!P0 NANOSLEEP.SYNCS 0x989680 ;  /* 0x009896800000895d */ /* 0x004fea0003900000 */
[----:B------:R-:W2:Y:S02]  /*8510*/  @!P0 SYNCS.PHASECHK.TRANS64 P0, [R0+URZ], R3 ;  /* 0x00000003000085a7 */ /* 0x000ea400080010ff */
[----:B--2---:R-:W-:Y:S05]  /*8520*/  @!P0 BRA `(.L_x_166) ;  /* 0xfffffffc00f08947 */ /* 0x004fea000383ffff */
[----:B------:R-:W-:Y:S05]  /*8530*/  BRA `(.L_x_167) ;  /* 0xffffffa800e87947 */ /* 0x000fea000383ffff */
.L_x_56:
[----:B----4-:R-:W-:-:S07]  /*8540*/  MOV R0, UR5 ;  /* 0x0000000500007c02 */ /* 0x010fce0008000f00 */
.L_x_168:
[----:B-1----:R1:W2:Y:S02]  /*8550*/  SYNCS.PHASECHK.TRANS64.TRYWAIT P0, [R0+URZ], R3 ;  /* 0x00000003000075a7 */ /* 0x0022a400080011ff */
[----:B--2---:R-:W-:Y:S05]  /*8560*/  @!P0 NANOSLEEP.SYNCS 0x989680 ;  /* 0x009896800000895d */ /* 0x004fea0003900000 */
[----:B------:R-:W2:Y:S02]  /*8570*/  @!P0 SYNCS.PHASECHK.TRANS64 P0, [R0+URZ], R3 ;  /* 0x00000003000085a7 */ /* 0x000ea400080010ff */
[----:B--2---:R-:W-:Y:S05]  /*8580*/  @!P0 BRA `(.L_x_168) ;  /* 0xfffffffc00f08947 */ /* 0x004fea000383ffff */
[----:B------:R-:W-:Y:S05]  /*8590*/  BRA `(.L_x_169) ;  /* 0xffffffa800f47947 */ /* 0x000fea000383ffff */
.L_x_57:
[----:B----4-:R-:W-:-:S07]  /*85a0*/  MOV R0, UR5 ;  /* 0x0000000500007c02 */ /* 0x010fce0008000f00 */
.L_x_170:
[----:B-1----:R1:W2:Y:S02]  /*85b0*/  SYNCS.PHASECHK.TRANS64.TRYWAIT P0, [R0+URZ], R3 ;  /* 0x00000003000075a7 */ /* 0x0022a400080011ff */
[----:B--2---:R-:W-:Y:S05]  /*85c0*/  @!P0 NANOSLEEP.SYNCS 0x989680 ;  /* 0x009896800000895d */ /* 0x004fea0003900000 */
[----:B------:R-:W2:Y:S02]  /*85d0*/  @!P0 SYNCS.PHASECHK.TRANS64 P0, [R0+URZ], R3 ;  /* 0x00000003000085a7 */ /* 0x000ea400080010ff */
[----:B--2---:R-:W-:Y:S05]  /*85e0*/  @!P0 BRA `(.L_x_170) ;  /* 0xfffffffc00f08947 */ /* 0x004fea000383ffff */
[----:B------:R-:W-:Y:S05]  /*85f0*/  BRA `(.L_x_171) ;  /* 0xffffffac00007947 */ /* 0x000fea000383ffff */
.L_x_58:
[----:B----4-:R-:W-:-:S07]  /*8600*/  MOV R0, UR5 ;  /* 0x0000000500007c02 */ /* 0x010fce0008000f00 */
.L_x_172:
[----:B-1----:R1:W2:Y:S02]  /*8610*/  SYNCS.PHASECHK.TRANS64.TRYWAIT P0, [R0+URZ], R3 ;  /* 0x00000003000075a7 */ /* 0x0022a400080011ff */
[----:B--2---:R-:W-:Y:S05]  /*8620*/  @!P0 NANOSLEEP.SYNCS 0x989680 ;  /* 0x009896800000895d */ /* 0x004fea0003900000 */
[----:B------:R-:W2:Y:S02]  /*8630*/  @!P0 SYNCS.PHASECHK.TRANS64 P0, [R0+URZ], R3 ;  /* 0x00000003000085a7 */ /* 0x000ea400080010ff */
[----:B--2---:R-:W-:Y:S05]  /*8640*/  @!P0 BRA `(.L_x_172) ;  /* 0xfffffffc00f08947 */ /* 0x004fea000383ffff */
[----:B------:R-:W-:Y:S05]  /*8650*/  BRA `(.L_x_173) ;  /* 0xffffffac000c7947 */ /* 0x000fea000383ffff */
.L_x_59:
[----:B----4-:R-:W-:-:S07]  /*8660*/  MOV R0, UR5 ;  /* 0x0000000500007c02 */ /* 0x010fce0008000f00 */
.L_x_174:
[----:B-1----:R1:W2:Y:S02]  /*8670*/  SYNCS.PHASECHK.TRANS64.TRYWAIT P0, [R0+URZ], R3 ;  /* 0x00000003000075a7 */ /* 0x0022a400080011ff */
[----:B--2---:R-:W-:Y:S05]  /*8680*/  @!P0 NANOSLEEP.SYNCS 0x989680 ;  /* 0x009896800000895d */ /* 0x004fea0003900000 */
[----:B------:R-:W2:Y:S02]  /*8690*/  @!P0 SYNCS.PHASECHK.TRANS64 P0, [R0+URZ], R3 ;  /* 0x00000003000085a7 */ /* 0x000ea400080010ff */
[----:B--2---:R-:W-:Y:S05]  /*86a0*/  @!P0 BRA `(.L_x_174) ;  /* 0xfffffffc00f08947 */ /* 0x004fea000383ffff */
[----:B------:R-:W-:Y:S05]  /*86b0*/  BRA `(.L_x_175) ;  /* 0xffffffac00187947 */ /* 0x000fea000383ffff */
.L_x_60:
[----:B----4-:R-:W-:-:S07]  /*86c0*/  MOV R0, UR5 ;  /* 0x0000000500007c02 */ /* 0x010fce0008000f00 */
.L_x_176:
[----:B-1----:R1:W2:Y:S02]  /*86d0*/  SYNCS.PHASECHK.TRANS64.TRYWAIT P0, [R0+URZ], R3 ;  /* 0x00000003000075a7 */ /* 0x0022a400080011ff */
[----:B--2---:R-:W-:Y:S05]  /*86e0*/  @!P0 NANOSLEEP.SYNCS 0x989680 ;  /* 0x009896800000895d */ /* 0x004fea0003900000 */
[----:B------:R-:W2:Y:S02]  /*86f0*/  @!P0 SYNCS.PHASECHK.TRANS64 P0, [R0+URZ], R3 ;  /* 0x00000003000085a7 */ /* 0x000ea400080010ff */
[----:B--2---:R-:W-:Y:S05]  /*8700*/  @!P0 BRA `(.L_x_176) ;  /* 0xfffffffc00f08947 */ /* 0x004fea000383ffff */
[----:B------:R-:W-:Y:S05]  /*8710*/  BRA `(.L_x_177) ;  /* 0xffffffac00247947 */ /* 0x000fea000383ffff */
.L_x_61:
[----:B----4-:R-:W-:-:S07]  /*8720*/  MOV R0, UR5 ;  /* 0x0000000500007c02 */ /* 0x010fce0008000f00 */
.L_x_178:
[----:B-1----:R1:W2:Y:S02]  /*8730*/  SYNCS.PHASECHK.TRANS64.TRYWAIT P0, [R0+URZ], R3 ;  /* 0x00000003000075a7 */ /* 0x0022a400080011ff */
[----:B--2---:R-:W-:Y:S05]  /*8740*/  @!P0 NANOSLEEP.SYNCS 0x989680 ;  /* 0x009896800000895d */ /* 0x004fea0003900000 */
[----:B------:R-:W2:Y:S02]  /*8750*/  @!P0 SYNCS.PHASECHK.TRANS64 P0, [R0+URZ], R3 ;  /* 0x00000003000085a7 */ /* 0x000ea400080010ff */
[----:B--2---:R-:W-:Y:S05]  /*8760*/  @!P0 BRA `(.L_x_178) ;  /* 0xfffffffc00f08947 */ /* 0x004fea000383ffff */
[----:B------:R-:W-:Y:S05]  /*8770*/  BRA `(.L_x_179) ;  /* 0xffffffac00307947 */ /* 0x000fea000383ffff */
.L_x_62:
[----:B----4-:R-:W-:-:S07]  /*8780*/  MOV R0, UR5 ;  /* 0x0000000500007c02 */ /* 0x010fce0008000f00 */
.L_x_180:
[----:B-1----:R1:W2:Y:S02]  /*8790*/  SYNCS.PHASECHK.TRANS64.TRYWAIT P0, [R0+URZ], R3 ;  /* 0x00000003000075a7 */ /* 0x0022a400080011ff */
[----:B--2---:R-:W-:Y:S05]  /*87a0*/  @!P0 NANOSLEEP.SYNCS 0x989680 ;  /* 0x009896800000895d */ /* 0x004fea0003900000 */
[----:B------:R-:W2:Y:S02]  /*87b0*/  @!P0 SYNCS.PHASECHK.TRANS64 P0, [R0+URZ], R3 ;  /* 0x00000003000085a7 */ /* 0x000ea400080010ff */
[----:B--2---:R-:W-:Y:S05]  /*87c0*/  @!P0 BRA `(.L_x_180) ;  /* 0xfffffffc00f08947 */ /* 0x004fea000383ffff */
[----:B------:R-:W-:Y:S05]  /*87d0*/  BRA `(.L_x_181) ;  /* 0xffffffac003c7947 */ /* 0x000fea000383ffff */
.L_x_63:
[----:B----4-:R-:W-:-:S07]  /*87e0*/  MOV R0, UR5 ;  /* 0x0000000500007c02 */ /* 0x010fce0008000f00 */
.L_x_182:
[----:B-1----:R1:W2:Y:S02]  /*87f0*/  SYNCS.PHASECHK.TRANS64.TRYWAIT P0, [R0+URZ], R3 ;  /* 0x00000003000075a7 */ /* 0x0022a400080011ff */
[----:B--2---:R-:W-:Y:S05]  /*8800*/  @!P0 NANOSLEEP.SYNCS 0x989680 ;  /* 0x009896800000895d */ /* 0x004fea0003900000 */
[----:B------:R-:W2:Y:S02]  /*8810*/  @!P0 SYNCS.PHASECHK.TRANS64 P0, [R0+URZ], R3 ;  /* 0x00000003000085a7 */ /* 0x000ea400080010ff */
[----:B--2---:R-:W-:Y:S05]  /*8820*/  @!P0 BRA `(.L_x_182) ;  /* 0xfffffffc00f08947 */ /* 0x004fea000383ffff */
[----:B------:R-:W-:Y:S05]  /*8830*/  BRA `(.L_x_183) ;  /* 0xffffffac00487947 */ /* 0x000fea000383ffff */
.L_x_64:
[----:B----4-:R-:W-:-:S07]  /*8840*/  MOV R0, UR5 ;  /* 0x0000000500007c02 */ /* 0x010fce0008000f00 */
.L_x_184:
[----:B-1----:R1:W2:Y:S02]  /*8850*/  SYNCS.PHASECHK.TRANS64.TRYWAIT P0, [R0+URZ], R3 ;  /* 0x00000003000075a7 */ /* 0x0022a400080011ff */
[----:B--2---:R-:W-:Y:S05]  /*8860*/  @!P0 NANOSLEEP.SYNCS 0x989680 ;  /* 0x009896800000895d */ /* 0x004fea0003900000 */
[----:B------:R-:W2:Y:S02]  /*8870*/  @!P0 SYNCS.PHASECHK.TRANS64 P0, [R0+URZ], R3 ;  /* 0x00000003000085a7 */ /* 0x000ea400080010ff */
[----:B--2---:R-:W-:Y:S05]  /*8880*/  @!P0 BRA `(.L_x_184) ;  /* 0xfffffffc00f08947 */ /* 0x004fea000383ffff */
[----:B------:R-:W-:Y:S05]  /*8890*/  BRA `(.L_x_185) ;  /* 0xffffffac00547947 */ /* 0x000fea000383ffff */
.L_x_65:
[----:B----4-:R-:W-:-:S07]  /*88a0*/  MOV R0, UR5 ;  /* 0x0000000500007c02 */ /* 0x010fce0008000f00 */
.L_x_186:
[----:B-1----:R1:W2:Y:S02]  /*88b0*/  SYNCS.PHASECHK.TRANS64.TRYWAIT P0, [R0+URZ], R3 ;  /* 0x00000003000075a7 */ /* 0x0022a400080011ff */
[----:B--2---:R-:W-:Y:S05]  /*88c0*/  @!P0 NANOSLEEP.SYNCS 0x989680 ;  /* 0x009896800000895d */ /* 0x004fea0003900000 */
[----:B------:R-:W2:Y:S02]  /*88d0*/  @!P0 SYNCS.PHASECHK.TRANS64 P0, [R0+URZ], R3 ;  /* 0x00000003000085a7 */ /* 0x000ea400080010ff */
[----:B--2---:R-:W-:Y:S05]  /*88e0*/  @!P0 BRA `(.L_x_186) ;  /* 0xfffffffc00f08947 */ /* 0x004fea000383ffff */
[----:B------:R-:W-:Y:S05]  /*88f0*/  BRA `(.L_x_187) ;  /* 0xffffffac00607947 */ /* 0x000fea000383ffff */
.L_x_66:
[----:B----4-:R-:W-:-:S07]  /*8900*/  MOV R0, UR5 ;  /* 0x0000000500007c02 */ /* 0x010fce0008000f00 */
.L_x_188:
[----:B-1----:R1:W2:Y:S02]  /*8910*/  SYNCS.PHASECHK.TRANS64.TRYWAIT P0, [R0+URZ], R3 ;  /* 0x00000003000075a7 */ /* 0x0022a400080011ff */
[----:B--2---:R-:W-:Y:S05]  /*8920*/  @!P0 NANOSLEEP.SYNCS 0x989680 ;  /* 0x009896800000895d */ /* 0x004fea0003900000 */
[----:B------:R-:W2:Y:S02]  /*8930*/  @!P0 SYNCS.PHASECHK.TRANS64 P0, [R0+URZ], R3 ;  /* 0x00000003000085a7 */ /* 0x000ea400080010ff */
[----:B--2---:R-:W-:Y:S05]  /*8940*/  @!P0 BRA `(.L_x_188) ;  /* 0xfffffffc00f08947 */ /* 0x004fea000383ffff */
[----:B------:R-:W-:Y:S05]  /*8950*/  BRA `(.L_x_189) ;  /* 0xffffffac006c7947 */ /* 0x000fea000383ffff */
.L_x_67:
[----:B----4-:R-:W-:-:S07]  /*8960*/  MOV R0, UR5 ;  /* 0x0000000500007c02 */ /* 0x010fce0008000f00 */
.L_x_190:
[----:B-1----:R1:W2:Y:S02]  /*8970*/  SYNCS.PHASECHK.TRANS64.TRYWAIT P0, [R0+URZ], R3 ;  /* 0x00000003000075a7 */ /* 0x0022a400080011ff */
[----:B--2---:R-:W-:Y:S05]  /*8980*/  @!P0 NANOSLEEP.SYNCS 0x989680 ;  /* 0x009896800000895d */ /* 0x004fea0003900000 */
[----:B------:R-:W2:Y:S02]  /*8990*/  @!P0 SYNCS.PHASECHK.TRANS64 P0, [R0+URZ], R3 ;  /* 0x00000003000085a7 */ /* 0x000ea400080010ff */
[----:B--2---:R-:W-:Y:S05]  /*89a0*/  @!P0 BRA `(.L_x_190) ;  /* 0xfffffffc00f08947 */ /* 0x004fea000383ffff */
[----:B------:R-:W-:Y:S05]  /*89b0*/  BRA `(.L_x_191) ;  /* 0xffffffac00787947 */ /* 0x000fea000383ffff */
.L_x_68:
[----:B----4-:R-:W-:-:S07]  /*89c0*/  MOV R0, UR5 ;  /* 0x0000000500007c02 */ /* 0x010fce0008000f00 */
.L_x_192:
[----:B-1----:R1:W2:Y:S02]  /*89d0*/  SYNCS.PHASECHK.TRANS64.TRYWAIT P0, [R0+URZ], R3 ;  /* 0x00000003000075a7 */ /* 0x0022a400080011ff */
[----:B--2---:R-:W-:Y:S05]  /*89e0*/  @!P0 NANOSLEEP.SYNCS 0x989680 ;  /* 0x009896800000895d */ /* 0x004fea0003900000 */
[----:B------:R-:W2:Y:S02]  /*89f0*/  @!P0 SYNCS.PHASECHK.TRANS64 P0, [R0+URZ], R3 ;  /* 0x00000003000085a7 */ /* 0x000ea400080010ff */
[----:B--2---:R-:W-:Y:S05]  /*8a00*/  @!P0 BRA `(.L_x_192) ;  /* 0xfffffffc00f08947 */ /* 0x004fea000383ffff */
[----:B------:R-:W-:Y:S05]  /*8a10*/  BRA `(.L_x_193) ;  /* 0xffffffac00847947 */ /* 0x000fea000383ffff */
.L_x_69:
[----:B----4-:R-:W-:-:S07]  /*8a20*/  MOV R0, UR5 ;  /* 0x0000000500007c02 */ /* 0x010fce0008000f00 */
.L_x_194:
[----:B-1----:R1:W2:Y:S02]  /*8a30*/  SYNCS.PHASECHK.TRANS64.TRYWAIT P0, [R0+URZ], R3 ;  /* 0x00000003000075a7 */ /* 0x0022a400080011ff */
[----:B--2---:R-:W-:Y:S05]  /*8a40*/  @!P0 NANOSLEEP.SYNCS 0x989680 ;  /* 0x009896800000895d */ /* 0x004fea0003900000 */
[----:B------:R-:W2:Y:S02]  /*8a50*/  @!P0 SYNCS.PHASECHK.TRANS64 P0, [R0+URZ], R3 ;  /* 0x00000003000085a7 */ /* 0x000ea400080010ff */
[----:B--2---:R-:W-:Y:S05]  /*8a60*/  @!P0 BRA `(.L_x_194) ;  /* 0xfffffffc00f08947 */ /* 0x004fea000383ffff */
[----:B------:R-:W-:Y:S05]  /*8a70*/  BRA `(.L_x_195) ;  /* 0xffffffac00907947 */ /* 0x000fea000383ffff */
.L_x_72:
[----:B-1----:R1:W2:Y:S02]  /*8a80*/  SYNCS.PHASECHK.TRANS64.TRYWAIT P0, [R0+URZ+0x2a0], R5 ;  /* 0x0002a005000075a7 */ /* 0x0022a400080011ff */
[----:B--2---:R-:W-:Y:S05]  /*8a90*/  @!P0 NANOSLEEP.SYNCS 0x989680 ;  /* 0x009896800000895d */ /* 0x004fea0003900000 */
[----:B------:R-:W2:Y:S02]  /*8aa0*/  @!P0 SYNCS.PHASECHK.TRANS64 P0, [R0+URZ+0x2a0], R5 ;  /* 0x0002a005000085a7 */ /* 0x000ea400080010ff */
[----:B--2---:R-:W-:Y:S05]  /*8ab0*/  @!P0 BRA `(.L_x_72) ;  /* 0xfffffffc00f08947 */ /* 0x004fea000383ffff */
[----:B------:R-:W-:Y:S05]  /*8ac0*/  BRA `(.L_x_196) ;  /* 0xffffffac00ec7947 */ /* 0x000fea000383ffff */
.L_x_73:
[----:B------:R-:W-:-:S07]  /*8ad0*/  MOV R0, UR5 ;  /* 0x0000000500007c02 */ /* 0x000fce0008000f00 */
.L_x_197:
[----:B-1----:R1:W2:Y:S02]  /*8ae0*/  SYNCS.PHASECHK.TRANS64.TRYWAIT P0, [R0+URZ+0x250], R5 ;  /* 0x00025005000075a7 */ /* 0x0022a400080011ff */
[----:B--2---:R-:W-:Y:S05]  /*8af0*/  @!P0 NANOSLEEP.SYNCS 0x989680 ;  /* 0x009896800000895d */ /* 0x004fea0003900000 */
[----:B------:R-:W2:Y:S02]  /*8b00*/  @!P0 SYNCS.PHASECHK.TRANS64 P0, [R0+URZ+0x250], R5 ;  /* 0x00025005000085a7 */ /* 0x000ea400080010ff */
[----:B--2---:R-:W-:Y:S05]  /*8b10*/  @!P0 BRA `(.L_x_197) ;  /* 0xfffffffc00f08947 */ /* 0x004fea000383ffff */
[----:B------:R-:W-:Y:S05]  /*8b20*/  BRA `(.L_x_198) ;  /* 0xffffffac00fc7947 */ /* 0x000fea000383ffff */
.L_x_74:
[----:B-1----:R1:W2:Y:S02]  /*8b30*/  SYNCS.PHASECHK.TRANS64.TRYWAIT P1, [R0+URZ+0x240], R5 ;  /* 0x00024005000075a7 */ /* 0x0022a400080211ff */
[----:B--2---:R-:W-:Y:S05]  /*8b40*/  @!P1 NANOSLEEP.SYNCS 0x989680 ;  /* 0x009896800000995d */ /* 0x004fea0003900000 */
[----:B------:R-:W2:Y:S02]  /*8b50*/  @!P1 SYNCS.PHASECHK.TRANS64 P1, [R0+URZ+0x240], R5 ;  /* 0x00024005000095a7 */ /* 0x000ea400080210ff */
[----:B--2---:R-:W-:Y:S05]  /*8b60*/  @!P1 BRA `(.L_x_74) ;  /* 0xfffffffc00f09947 */ /* 0x004fea000383ffff */
[----:B------:R-:W-:Y:S05]  /*8b70*/  BRA `(.L_x_199) ;  /* 0xffffffb0002c7947 */ /* 0x000fea000383ffff */
.L_x_77:
[----:B------:R-:W-:-:S07]  /*8b80*/  MOV R0, UR5 ;  /* 0x0000000500007c02 */ /* 0x000fce0008000f00 */
.L_x_200:
[----:B-1----:R1:W2:Y:S02]  /*8b90*/  SYNCS.PHASECHK.TRANS64.TRYWAIT P0, [R0+URZ+0x250], R3 ;  /* 0x00025003000075a7 */ /* 0x0022a400080011ff */
[----:B--2---:R-:W-:Y:S05]  /*8ba0*/  @!P0 NANOSLEEP.SYNCS 0x989680 ;  /* 0x009896800000895d */ /* 0x004fea0003900000 */
[----:B------:R-:W2:Y:S02]  /*8bb0*/  @!P0 SYNCS.PHASECHK.TRANS64 P0, [R0+URZ+0x250], R3 ;  /* 0x00025003000085a7 */ /* 0x000ea400080010ff */
[----:B--2---:R-:W-:Y:S05]  /*8bc0*/  @!P0 BRA `(.L_x_200) ;  /* 0xfffffffc00f08947 */ /* 0x004fea000383ffff */
[----:B------:R-:W-:Y:S05]  /*8bd0*/  BRA `(.L_x_76) ;  /* 0xffffffb000807947 */ /* 0x000fea000383ffff */
.L_x_84:
[----:B-1----:R1:W2:Y:S02]  /*8be0*/  SYNCS.PHASECHK.TRANS64.TRYWAIT P1, [R0+URZ+0x240], R5 ;  /* 0x00024005000075a7 */ /* 0x0022a400080211ff */
[----:B--2---:R-:W-:Y:S05]  /*8bf0*/  @!P1 NANOSLEEP.SYNCS 0x989680 ;  /* 0x009896800000995d */ /* 0x004fea0003900000 */
[----:B------:R-:W2:Y:S02]  /*8c00*/  @!P1 SYNCS.PHASECHK.TRANS64 P1, [R0+URZ+0x240], R5 ;  /* 0x00024005000095a7 */ /* 0x000ea400080210ff */
[----:B--2---:R-:W-:Y:S05]  /*8c10*/  @!P1 BRA `(.L_x_84) ;  /* 0xfffffffc00f09947 */ /* 0x004fea000383ffff */
[----:B------:R-:W-:Y:S05]  /*8c20*/  BRA `(.L_x_201) ;  /* 0xffffffb400d07947 */ /* 0x000fea000383ffff */
.L_x_85:
[----:B------:R-:W-:-:S07]  /*8c30*/  MOV R3, UR9 ;  /* 0x0000000900037c02 */ /* 0x000fce0008000f00 */
.L_x_202:
[----:B-1----:R1:W2:Y:S02]  /*8c40*/  SYNCS.PHASECHK.TRANS64.TRYWAIT P0, [R3+URZ+0x280], R0 ;  /* 0x00028000030075a7 */ /* 0x0022a400080011ff */
[----:B--2---:R-:W-:Y:S05]  /*8c50*/  @!P0 NANOSLEEP.SYNCS 0x989680 ;  /* 0x009896800000895d */ /* 0x004fea0003900000 */
[----:B------:R-:W2:Y:S02]  /*8c60*/  @!P0 SYNCS.PHASECHK.TRANS64 P0, [R3+URZ+0x280], R0 ;  /* 0x00028000030085a7 */ /* 0x000ea400080010ff */
[----:B--2---:R-:W-:Y:S05]  /*8c70*/  @!P0 BRA `(.L_x_202) ;  /* 0xfffffffc00f08947 */ /* 0x004fea000383ffff */
[----:B------:R-:W-:Y:S05]  /*8c80*/  BRA `(.L_x_203) ;  /* 0xffffffb800047947 */ /* 0x000fea000383ffff */
.L_x_88:
[----:B------:R-:W-:Y:S07]  /*8c90*/  MOV R0, UR7 ;  /* 0x0000000700007c02 */ /* 0x000fee0008000f00 */
.L_x_204:
[----:B-1----:R1:W2:Y:S02]  /*8ca0*/  SYNCS.PHASECHK.TRANS64.TRYWAIT P0, [R0+URZ], R3 ;  /* 0x00000003000075a7 */ /* 0x0022a400080011ff */
[----:B--2---:R-:W-:Y:S05]  /*8cb0*/  @!P0 NANOSLEEP.SYNCS 0x989680 ;  /* 0x009896800000895d */ /* 0x004fea0003900000 */
[----:B------:R-:W2:Y:S02]  /*8cc0*/  @!P0 SYNCS.PHASECHK.TRANS64 P0, [R0+URZ], R3 ;  /* 0x00000003000085a7 */ /* 0x000ea400080010ff */
[----:B--2---:R-:W-:Y:S05]  /*8cd0*/  @!P0 BRA `(.L_x_204) ;  /* 0xfffffffc00f08947 */ /* 0x004fea000383ffff */
[----:B------:R-:W-:Y:S05]  /*8ce0*/  BRA `(.L_x_87) ;  /* 0xffffffb800247947 */ /* 0x000fea000383ffff */
.L_x_91:
[----:B------:R-:W-:-:S07]  /*8cf0*/  MOV R0, UR5 ;  /* 0x0000000500007c02 */ /* 0x000fce0008000f00 */
.L_x_205:
[----:B--2---:R2:W3:Y:S02]  /*8d00*/  SYNCS.PHASECHK.TRANS64.TRYWAIT P0, [R0+URZ], R3 ;  /* 0x00000003000075a7 */ /* 0x0044e400080011ff */
[----:B---3--:R-:W-:Y:S05]  /*8d10*/  @!P0 NANOSLEEP.SYNCS 0x989680 ;  /* 0x009896800000895d */ /* 0x008fea0003900000 */
[----:B------:R-:W3:Y:S02]  /*8d20*/  @!P0 SYNCS.PHASECHK.TRANS64 P0, [R0+URZ], R3 ;  /* 0x00000003000085a7 */ /* 0x000ee400080010ff */
[----:B---3--:R-:W-:Y:S05]  /*8d30*/  @!P0 BRA `(.L_x_205) ;  /* 0xfffffffc00f08947 */ /* 0x008fea000383ffff */
[----:B------:R-:W-:Y:S05]  /*8d40*/  BRA `(.L_x_206) ;  /* 0xffffffb800cc7947 */ /* 0x000fea000383ffff */
.L_x_92:
[----:B------:R-:W-:-:S07]  /*8d50*/  MOV R0, UR5 ;  /* 0x0000000500007c02 */ /* 0x000fce0008000f00 */
.L_x_207:
[----:B--2---:R2:W3:Y:S02]  /*8d60*/  SYNCS.PHASECHK.TRANS64.TRYWAIT P0, [R0+URZ], R3 ;  /* 0x00000003000075a7 */ /* 0x0044e400080011ff */
[----:B---3--:R-:W-:Y:S05]  /*8d70*/  @!P0 NANOSLEEP.SYNCS 0x989680 ;  /* 0x009896800000895d */ /* 0x008fea0003900000 */
[----:B------:R-:W3:Y:S02]  /*8d80*/  @!P0 SYNCS.PHASECHK.TRANS64 P0, [R0+URZ], R3 ;  /* 0x00000003000085a7 */ /* 0x000ee400080010ff */
[----:B---3--:R-:W-:Y:S05]  /*8d90*/  @!P0 BRA `(.L_x_207) ;  /* 0xfffffffc00f08947 */ /* 0x008fea000383ffff */
[----:B------:R-:W-:Y:S05]  /*8da0*/  BRA `(.L_x_208) ;  /* 0xffffffb800d87947 */ /* 0x000fea000383ffff */
.L_x_93:
[----:B------:R-:W-:-:S07]  /*8db0*/  MOV R0, UR5 ;  /* 0x0000000500007c02 */ /* 0x000fce0008000f00 */
.L_x_209:
[----:B--2---:R2:W3:Y:S02]  /*8dc0*/  SYNCS.PHASECHK.TRANS64.TRYWAIT P0, [R0+URZ], R3 ;  /* 0x00000003000075a7 */ /* 0x0044e400080011ff */
[----:B---3--:R-:W-:Y:S05]  /*8dd0*/  @!P0 NANOSLEEP.SYNCS 0x989680 ;  /* 0x009896800000895d */ /* 0x008fea0003900000 */
[----:B------:R-:W3:Y:S02]  /*8de0*/  @!P0 SYNCS.PHASECHK.TRANS64 P0, [R0+URZ], R3 ;  /* 0x00000003000085a7 */ /* 0x000ee400080010ff */
[----:B---3--:R-:W-:Y:S05]  /*8df0*/  @!P0 BRA `(.L_x_209) ;  /* 0xfffffffc00f08947 */ /* 0x008fea000383ffff */
[----:B------:R-:W-:Y:S05]  /*8e00*/  BRA `(.L_x_210) ;  /* 0xffffffb800e47947 */ /* 0x000fea000383ffff */
.L_x_94:
[----:B------:R-:W-:-:S07]  /*8e10*/  MOV R0, UR7 ;  /* 0x0000000700007c02 */ /* 0x000fce0008000f00 */
.L_x_211:
[----:B--2---:R2:W3:Y:S02]  /*8e20*/  SYNCS.PHASECHK.TRANS64.TRYWAIT P0, [R0+URZ], R3 ;  /* 0x00000003000075a7 */ /* 0x0044e400080011ff */
[----:B---3--:R-:W-:Y:S05]  /*8e30*/  @!P0 NANOSLEEP.SYNCS 0x989680 ;  /* 0x009896800000895d */ /* 0x008fea0003900000 */
[----:B------:R-:W3:Y:S02]  /*8e40*/  @!P0 SYNCS.PHASECHK.TRANS64 P0, [R0+URZ], R3 ;  /* 0x00000003000085a7 */ /* 0x000ee400080010ff */
[----:B---3--:R-:W-:Y:S05]  /*8e50*/  @!P0 BRA `(.L_x_211) ;  /* 0xfffffffc00f08947 */ /* 0x008fea000383ffff */
[----:B------:R-:W-:Y:S05]  /*8e60*/  BRA `(.L_x_212) ;  /* 0xffffffb800f07947 */ /* 0x000fea000383ffff */
.L_x_99:
[----:B---3--:R3:W1:Y:S02]  /*8e70*/  SYNCS.PHASECHK.TRANS64.TRYWAIT P0, [R0+URZ+0x240], R3 ;  /* 0x00024003000075a7 */ /* 0x00866400080011ff */
[----:B-1----:R-:W-:Y:S05]  /*8e80*/  @!P0 NANOSLEEP.SYNCS 0x989680 ;  /* 0x009896800000895d */ /* 0x002fea0003900000 */
[----:B------:R-:W1:Y:S02]  /*8e90*/  @!P0 SYNCS.PHASECHK.TRANS64 P0, [R0+URZ+0x240], R3 ;  /* 0x00024003000085a7 */ /* 0x000e6400080010ff */
[----:B-1----:R-:W-:Y:S05]  /*8ea0*/  @!P0 BRA `(.L_x_99) ;  /* 0xfffffffc00f08947 */ /* 0x002fea000383ffff */
[----:B------:R-:W-:Y:S05]  /*8eb0*/  BRA `(.L_x_213) ;  /* 0xffffffbc00ec7947 */ /* 0x000fea000383ffff */
.L_x_102:
[----:B------:R-:W-:Y:S07]  /*8ec0*/  MOV R0, UR6 ;  /* 0x0000000600007c02 */ /* 0x000fee0008000f00 */
.L_x_214:
[----:B-1----:R1:W3:Y:S02]  /*8ed0*/  SYNCS.PHASECHK.TRANS64.TRYWAIT P0, [R0+URZ+0x238], R3 ;  /* 0x00023803000075a7 */ /* 0x0022e400080011ff */
[----:B---3--:R-:W-:Y:S05]  /*8ee0*/  @!P0 NANOSLEEP.SYNCS 0x989680 ;  /* 0x009896800000895d */ /* 0x008fea0003900000 */
[----:B------:R-:W3:Y:S02]  /*8ef0*/  @!P0 SYNCS.PHASECHK.TRANS64 P0, [R0+URZ+0x238], R3 ;  /* 0x00023803000085a7 */ /* 0x000ee400080010ff */
[----:B---3--:R-:W-:Y:S05]  /*8f00*/  @!P0 BRA `(.L_x_214) ;  /* 0xfffffffc00f08947 */ /* 0x008fea000383ffff */
[----:B------:R-:W-:Y:S05]  /*8f10*/  BRA `(.L_x_101) ;  /* 0xffffffc000d87947 */ /* 0x000fea000383ffff */
.L_x_105:
[----:B------:R-:W-:Y:S07]  /*8f20*/  MOV R3, UR6 ;  /* 0x0000000600037c02 */ /* 0x000fee0008000f00 */
.L_x_215:
[----:B-1----:R1:W2:Y:S02]  /*8f30*/  SYNCS.PHASECHK.TRANS64.TRYWAIT P2, [R3+URZ+0x228], R26 ;  /* 0x0002281a030075a7 */ /* 0x0022a400080411ff */
[----:B--2---:R-:W-:Y:S05]  /*8f40*/  @!P2 NANOSLEEP.SYNCS 0x989680 ;  /* 0x009896800000a95d */ /* 0x004fea0003900000 */
[----:B------:R-:W2:Y:S02]  /*8f50*/  @!P2 SYNCS.PHASECHK.TRANS64 P2, [R3+URZ+0x228], R26 ;  /* 0x0002281a0300a5a7 */ /* 0x000ea400080410ff */
[----:B--2---:R-:W-:Y:S05]  /*8f60*/  @!P2 BRA `(.L_x_215) ;  /* 0xfffffffc00f0a947 */ /* 0x004fea000383ffff */
[----:B------:R-:W-:Y:S05]  /*8f70*/  BRA `(.L_x_216) ;  /* 0xffffffc4006c7947 */ /* 0x000fea000383ffff */
.L_x_108:
[----:B--2---:R2:W4:Y:S02]  /*8f80*/  SYNCS.PHASECHK.TRANS64.TRYWAIT P0, [R0+URZ+0x240], R3 ;  /* 0x00024003000075a7 */ /* 0x00452400080011ff */
[----:B----4-:R-:W-:Y:S05]  /*8f90*/  @!P0 NANOSLEEP.SYNCS 0x989680 ;  /* 0x009896800000895d */ /* 0x010fea0003900000 */
[----:B------:R-:W4:Y:S02]  /*8fa0*/  @!P0 SYNCS.PHASECHK.TRANS64 P0, [R0+URZ+0x240], R3 ;  /* 0x00024003000085a7 */ /* 0x000f2400080010ff */
[----:B----4-:R-:W-:Y:S05]  /*8fb0*/  @!P0 BRA `(.L_x_108) ;  /* 0xfffffffc00f08947 */ /* 0x010fea000383ffff */
[----:B------:R-:W-:Y:S05]  /*8fc0*/  BRA `(.L_x_217) ;  /* 0xffffffc800bc7947 */ /* 0x000fea000383ffff */
.L_x_119:
[----:B-1----:R-:W-:Y:S04]  /*8fd0*/  MOV R0, UR43 ;  /* 0x0000002b00007c02 */ /* 0x002fe80008000f00 */
[----:B------:R1:W2:Y:S03]  /*8fe0*/  SYNCS.PHASECHK.TRANS64.TRYWAIT P1, [R0+URZ+0x220], R3 ;  /* 0x00022003000075a7 */ /* 0x0002a600080211ff */
[----:B--2---:R-:W-:Y:S05]  /*8ff0*/  @!P1 NANOSLEEP.SYNCS 0x989680 ;  /* 0x009896800000995d */ /* 0x004fea0003900000 */
[----:B------:R-:W2:Y:S02]  /*9000*/  @!P1 SYNCS.PHASECHK.TRANS64 P1, [R0+URZ+0x220], R3 ;  /* 0x00022003000095a7 */ /* 0x000ea400080210ff */
[----:B--2---:R-:W-:Y:S05]  /*9010*/  @!P1 BRA `(.L_x_119) ;  /* 0xfffffffc00ec9947 */ /* 0x004fea000383ffff */
[----:B------:R-:W-:Y:S05]  /*9020*/  BRA `(.L_x_118) ;  /* 0xffffffd400b87947 */ /* 0x000fea000383ffff */
.L_x_121:
[----:B------:R1:W1:Y:S02]  /*9030*/  SYNCS.PHASECHK.TRANS64.TRYWAIT P1, [R156+URZ+0x260], R5 ;  /* 0x000260059c0075a7 */ /* 0x00026400080211ff */
[----:B-1----:R-:W-:Y:S05]  /*9040*/  @!P1 NANOSLEEP.SYNCS 0x989680 ;  /* 0x009896800000995d */ /* 0x002fea0003900000 */
[----:B------:R-:W1:Y:S02]  /*9050*/  @!P1 SYNCS.PHASECHK.TRANS64 P1, [R156+URZ+0x260], R5 ;  /* 0x000260059c0095a7 */ /* 0x000e6400080210ff */
[----:B-1----:R-:W-:Y:S05]  /*9060*/  @!P1 BRA `(.L_x_121) ;  /* 0xfffffffc00f09947 */ /* 0x002fea000383ffff */
[----:B------:R-:W-:Y:S05]  /*9070*/  BRA `(.L_x_120) ;  /* 0xffffffd400fc7947 */ /* 0x000fea000383ffff */
        .weak           $__internal_0_$__cuda_sm10x_tcgen05_guardrail_trap_col_being_dealloced_not_returned_by_alloc
        .type           $__internal_0_$__cuda_sm10x_tcgen05_guardrail_trap_col_being_dealloced_not_returned_by_alloc,@function
        .size           $__internal_0_$__cuda_sm10x_tcgen05_guardrail_trap_col_being_dealloced_not_returned_by_alloc,($__internal_1_$__cuda_sm10x_tcgen05_guardrail_trap_phase_invalid_during_alloc - $__internal_0_$__cuda_sm10x_tcgen05_guardrail_trap_col_being_dealloced_not_returned_by_alloc)
$__internal_0_$__cuda_sm10x_tcgen05_guardrail_trap_col_being_dealloced_not_returned_by_alloc:
[----:B------:R-:W-:Y:S05]  /*9080*/  BPT.TRAP 0x1 ;  /* 0x000000040000795c */ /* 0x000fea0000300000 */
[----:B------:R-:W-:-:S04]  /*9090*/  HFMA2 R3, -RZ, RZ, 0, 0 ;  /* 0x00000000ff037431 */ /* 0x000fc800000001ff */
[----:B------:R-:W-:Y:S05]  /*90a0*/  RET.REL.NODEC R2 `(_ZN7cutlass13device_kernelINS_4gemm6kernel13GemmUniversalIN4cute5tupleIJiiiiEEENS1_10collective13CollectiveMmaINS1_35MainloopSm100TmaUmmaWarpSpecializedILi34ELi2ELi4ENS5_IJNS4_1CILi1EEESB_SB_EEEEENS5_IJNSA_ILi128EEENSA_ILi64EEENSA_ILi32EEEEEENS_12float_e5m2_tENS5_IJSB_llEEENS_12float_e4m3_tESJ_NS4_8TiledMMAINS4_8MMA_AtomIJNS4_10MMA_TraitsINS4_19SM100_MMA_F8F6F4_SSEJSI_SK_fSE_SF_NS4_17integral_constantINS4_4UMMA5MajorELSR_1EEESS_NSP_INSQ_7ScaleInELST_0EEESU_EEEEEENS4_6LayoutISC_NS5_IJNSA_ILi0EEESY_SY_EEEEENS5_IJNS4_10UnderscoreES11_S11_EEEEENS4_13SM90_TMA_LOADENS4_14ComposedLayoutINS4_7SwizzleILi3ELi4ELi3EEENS4_18smem_ptr_flag_bitsILi8EEENSX_INS5_IJSE_NSA_ILi8EEEEEENS5_IJSB_SE_EEEEEEEvNS4_8identityES14_NS15_INS16_ILi2ELi4ELi3EEES19_NSX_INS5_IJSF_S1A_EEENS5_IJSB_SF_EEEEEEEvS1F_EENS_8epilogue10collective18CollectiveEpilogueINS1M_23Sm100TmaWarpSpecializedILi1ELi1ELi64ELb0ELb0EEEJSH_NS5_IJNSX_ISE_SB_EENSX_ISF_SB_EEEEESI_NS5_IJlSB_lEEESI_S1U_NS1M_6fusion15FusionCallbacksIS1Q_NS1V_17LinearCombinationISI_fSI_fLNS_15FloatRoundStyleE2EEESH_S1T_JEEENS4_5SM1004TMEM4LOAD26SM100_TMEM_LOAD_32dp32b64xES14_NS15_IS1G_S19_NSX_INS5_IJS1A_SF_EEENS5_IJSF_SB_EEEEEEENS4_39AutoVectorizingCopyWithAssumedAlignmentILi128EEENS4_14SM90_TMA_STOREES28_S2A_S2A_EEEvvEEEEvNT_6ParamsE) ;  /* 0xffffff6c02d47950 */ /* 0x000fea0003c3ffff */
        .weak           $__internal_1_$__cuda_sm10x_tcgen05_guardrail_trap_phase_invalid_during_alloc
        .type           $__internal_1_$__cuda_sm10x_tcgen05_guardrail_trap_phase_invalid_during_alloc,@function
        .size           $__internal_1_$__cuda_sm10x_tcgen05_guardrail_trap_phase_invalid_during_alloc,($__internal_2_$__cuda_sm10x_tcgen05_guardrail_trap_unallocated_columns_being_dealloced - $__internal_1_$__cuda_sm10x_tcgen05_guardrail_trap_phase_invalid_during_alloc)
$__internal_1_$__cuda_sm10x_tcgen05_guardrail_trap_phase_invalid_during_alloc:
[----:B------:R-:W-:Y:S05]  /*90b0*/  BPT.TRAP 0x1 ;  /* 0x000000040000795c */ /* 0x000fea0000300000 */
[----:B------:R-:W-:-:S04]  /*90c0*/  MOV R3, 0x0 ;  /* 0x0000000000037802 */ /* 0x000fc80000000f00 */
[----:B------:R-:W-:Y:S05]  /*90d0*/  RET.REL.NODEC R2 `(_ZN7cutlass13device_kernelINS_4gemm6kernel13GemmUniversalIN4cute5tupleIJiiiiEEENS1_10collective13CollectiveMmaINS1_35MainloopSm100TmaUmmaWarpSpecializedILi34ELi2ELi4ENS5_IJNS4_1CILi1EEESB_SB_EEEEENS5_IJNSA_ILi128EEENSA_ILi64EEENSA_ILi32EEEEEENS_12float_e5m2_tENS5_IJSB_llEEENS_12float_e4m3_tESJ_NS4_8TiledMMAINS4_8MMA_AtomIJNS4_10MMA_TraitsINS4_19SM100_MMA_F8F6F4_SSEJSI_SK_fSE_SF_NS4_17integral_constantINS4_4UMMA5MajorELSR_1EEESS_NSP_INSQ_7ScaleInELST_0EEESU_EEEEEENS4_6LayoutISC_NS5_IJNSA_ILi0EEESY_SY_EEEEENS5_IJNS4_10UnderscoreES11_S11_EEEEENS4_13SM90_TMA_LOADENS4_14ComposedLayoutINS4_7SwizzleILi3ELi4ELi3EEENS4_18smem_ptr_flag_bitsILi8EEENSX_INS5_IJSE_NSA_ILi8EEEEEENS5_IJSB_SE_EEEEEEEvNS4_8identityES14_NS15_INS16_ILi2ELi4ELi3EEES19_NSX_INS5_IJSF_S1A_EEENS5_IJSB_SF_EEEEEEEvS1F_EENS_8epilogue10collective18CollectiveEpilogueINS1M_23Sm100TmaWarpSpecializedILi1ELi1ELi64ELb0ELb0EEEJSH_NS5_IJNSX_ISE_SB_EENSX_ISF_SB_EEEEESI_NS5_IJlSB_lEEESI_S1U_NS1M_6fusion15FusionCallbacksIS1Q_NS1V_17LinearCombinationISI_fSI_fLNS_15FloatRoundStyleE2EEESH_S1T_JEEENS4_5SM1004TMEM4LOAD26SM100_TMEM_LOAD_32dp32b64xES14_NS15_IS1G_S19_NSX_INS5_IJS1A_SF_EEENS5_IJSF_SB_EEEEEEENS4_39AutoVectorizingCopyWithAssumedAlignmentILi128EEENS4_14SM90_TMA_STOREES28_S2A_S2A_EEEvvEEEEvNT_6ParamsE) ;  /* 0xffffff6c02c87950 */ /* 0x000fea0003c3ffff */
        .weak           $__internal_2_$__cuda_sm10x_tcgen05_guardrail_trap_unallocated_columns_being_dealloced
        .type           $__internal_2_$__cuda_sm10x_tcgen05_guardrail_trap_unallocated_columns_being_dealloced,@function
        .size           $__internal_2_$__cuda_sm10x_tcgen05_guardrail_trap_unallocated_columns_being_dealloced,(.L_x_219 - $__internal_2_$__cuda_sm10x_tcgen05_guardrail_trap_unallocated_columns_being_dealloced)
$__internal_2_$__cuda_sm10x_tcgen05_guardrail_trap_unallocated_columns_being_dealloced:
[----:B------:R-:W-:Y:S05]  /*90e0*/  BPT.TRAP 0x1 ;  /* 0x000000040000795c */ /* 0x000fea0000300000 */
[----:B------:R-:W-:-:S04]  /*90f0*/  HFMA2 R3, -RZ, RZ, 0, 0 ;  /* 0x00000000ff037431 */ /* 0x000fc800000001ff */
[----:B------:R-:W-:Y:S05]  /*9100*/  RET.REL.NODEC R2 `(_ZN7cutlass13device_kernelINS_4gemm6kernel13GemmUniversalIN4cute5tupleIJiiiiEEENS1_10collective13CollectiveMmaINS1_35MainloopSm100TmaUmmaWarpSpecializedILi34ELi2ELi4ENS5_IJNS4_1CILi1EEESB_SB_EEEEENS5_IJNSA_ILi128EEENSA_ILi64EEENSA_ILi32EEEEEENS_12float_e5m2_tENS5_IJSB_llEEENS_12float_e4m3_tESJ_NS4_8TiledMMAINS4_8MMA_AtomIJNS4_10MMA_TraitsINS4_19SM100_MMA_F8F6F4_SSEJSI_SK_fSE_SF_NS4_17integral_constantINS4_4UMMA5MajorELSR_1EEESS_NSP_INSQ_7ScaleInELST_0EEESU_EEEEEENS4_6LayoutISC_NS5_IJNSA_ILi0EEESY_SY_EEEEENS5_IJNS4_10UnderscoreES11_S11_EEEEENS4_13SM90_TMA_LOADENS4_14ComposedLayoutINS4_7SwizzleILi3ELi4ELi3EEENS4_18smem_ptr_flag_bitsILi8EEENSX_INS5_IJSE_NSA_ILi8EEEEEENS5_IJSB_SE_EEEEEEEvNS4_8identityES14_NS15_INS16_ILi2ELi4ELi3EEES19_NSX_INS5_IJSF_S1A_EEENS5_IJSB_SF_EEEEEEEvS1F_EENS_8epilogue10collective18CollectiveEpilogueINS1M_23Sm100TmaWarpSpecializedILi1ELi1ELi64ELb0ELb0EEEJSH_NS5_IJNSX_ISE_SB_EENSX_ISF_SB_EEEEESI_NS5_IJlSB_lEEESI_S1U_NS1M_6fusion15FusionCallbacksIS1Q_NS1V_17LinearCombinationISI_fSI_fLNS_15FloatRoundStyleE2EEESH_S1T_JEEENS4_5SM1004TMEM4LOAD26SM100_TMEM_LOAD_32dp32b64xES14_NS15_IS1G_S19_NSX_INS5_IJS1A_SF_EEENS5_IJSF_SB_EEEEEEENS4_39AutoVectorizingCopyWithAssumedAlignmentILi128EEENS4_14SM90_TMA_STOREES28_S2A_S2A_EEEvvEEEEvNT_6ParamsE) ;  /* 0xffffff6c02bc7950 */ /* 0x000fea0003c3ffff */
.L_x_218:
[----:B------:R-:W-:-:S00]  /*9110*/  BRA `(.L_x_218) ;  /* 0xfffffffc00fc7947 */ /* 0x000fc0000383ffff */
[----:B------:R-:W-:-:S00]  /*9120*/  NOP ;  /* 0x0000000000007918 */ /* 0x000fc00000000000 */
        /* <DEDUP_REMOVED lines=13> */
.L_x_219:


//--------------------- .nv.global.init           --------------------------
	.section	.nv.global.init,"aw",@progbits
.nv.global.init:
	.type		$str$27,@object
	.size		$str$27,($str$28 - $str$27)
$str$27:
        /*0000*/ 	.byte	0x28, 0x61, 0x64, 0x64, 0x72, 0x65, 0x73, 0x73, 0x20, 0x26, 0x20, 0x6d, 0x61, 0x73, 0x6b, 0x29
        /*0010*/ 	.byte	0x20, 0x3d, 0x3d, 0x20, 0x30, 0x00
	.type		$str$28,@object
	.size		$str$28,($str$26 - $str$28)
$str$28:
        /*0016*/ 	.byte	0x2f, 0x74, 0x6d, 0x70, 0x2f, 0x63, 0x75, 0x74, 0x6c, 0x61, 0x73, 0x73, 0x5f, 0x73, 0x77, 0x65
        /*0026*/ 	.byte	0x65, 0x70, 0x5f, 0x73, 0x72, 0x63, 0x2f, 0x69, 0x6e, 0x63, 0x6c, 0x75, 0x64, 0x65, 0x2f, 0x63
        /*0036*/ 	.byte	0x75, 0x74, 0x65, 0x2f, 0x70, 0x6f, 0x69, 0x6e, 0x74, 0x65, 0x72, 0x5f, 0x66, 0x6c, 0x61, 0x67
        /*0046*/ 	.byte	0x67, 0x65, 0x64, 0x2e, 0x68, 0x70, 0x70, 0x00
	.type		$str$26,@object
	.size		$str$26,($str$25 - $str$26)
$str$26:
        /*004e*/ 	.byte	0x2f, 0x74, 0x6d, 0x70, 0x2f, 0x63, 0x75, 0x74, 0x6c, 0x61, 0x73, 0x73, 0x5f, 0x73, 0x77, 0x65
        /*005e*/ 	.byte	0x65, 0x70, 0x5f, 0x73, 0x72, 0x63, 0x2f, 0x69, 0x6e, 0x63, 0x6c, 0x75, 0x64, 0x65, 0x2f, 0x63
        /*006e*/ 	.byte	0x75, 0x74, 0x65, 0x2f, 0x61, 0x74, 0x6f, 0x6d, 0x2f, 0x63, 0x6f, 0x70, 0x79, 0x5f, 0x74, 0x72
        /*007e*/ 	.byte	0x61, 0x69, 0x74, 0x73, 0x5f, 0x73, 0x6d, 0x31, 0x30, 0x30, 0x2e, 0x68, 0x70, 0x70, 0x00
	.type		$str$25,@object
	.size		$str$25,(__unnamed_1 - $str$25)
$str$25:
        /*008d*/ 	.byte	0x28, 0x28, 0x75, 0x69, 0x6e, 0x74, 0x33, 0x32, 0x5f, 0x74, 0x28, 0x74, 0x68, 0x72, 0x65, 0x61
        /*009d*/ 	.byte	0x64, 0x49, 0x64, 0x78, 0x2e, 0x78, 0x29, 0x20, 0x2f, 0x20, 0x33, 0x32, 0x29, 0x20, 0x25, 0x20
        /*00ad*/ 	.byte	0x34, 0x29, 0x20, 0x3d, 0x3d, 0x20, 0x28, 0x28, 0x28, 0x74, 0x6d, 0x65, 0x6d, 0x5f, 0x61, 0x64
        /*00bd*/ 	.byte	0x64, 0x72, 0x20, 0x3e, 0x3e, 0x20, 0x31, 0x36, 0x29, 0x20, 0x2f, 0x20, 0x33, 0x32, 0x29, 0x20
        /*00cd*/ 	.byte	0x25, 0x20, 0x34, 0x29, 0x00
	.type		__unnamed_1,@object
	.size		__unnamed_1,(__unnamed_2 - __unnamed_1)
__unnamed_1:
        /*00d2*/ 	.byte	0x61, 0x75, 0x74, 0x6f, 0x20, 0x63, 0x75, 0x74, 0x65, 0x3a, 0x3a, 0x61, 0x73, 0x5f, 0x70, 0x6f
        /* <DEDUP_REMOVED lines=24> */
        /*0262*/ 	.byte	0x43, 0x3c, 0x38, 0x31, 0x39, 0x32, 0x3e, 0x3e, 0x3e, 0x3e, 0x5d, 0x00
	.type		__unnamed_2,@object
	.size		__unnamed_2,(.L_2 - __unnamed_2)
__unnamed_2:
        /* <DEDUP_REMOVED lines=42> */
        /*050e*/ 	.byte	0x3e, 0x3e, 0x3e, 0x3e, 0x5d, 0x00
.L_2:


//--------------------- .nv.shared._ZN7cutlass13device_kernelINS_4gemm6kernel13GemmUniversalIN4cute5tupleIJiiiiEEENS1_10collective13CollectiveMmaINS1_35MainloopSm100TmaUmmaWarpSpecializedILi34ELi2ELi4ENS5_IJNS4_1CILi1EEESB_SB_EEEEENS5_IJNSA_ILi128EEENSA_ILi64EEENSA_ILi32EEEEEENS_12float_e5m2_tENS5_IJSB_llEEENS_12float_e4m3_tESJ_NS4_8TiledMMAINS4_8MMA_AtomIJNS4_10MMA_TraitsINS4_19SM100_MMA_F8F6F4_SSEJSI_SK_fSE_SF_NS4_17integral_constantINS4_4UMMA5MajorELSR_1EEESS_NSP_INSQ_7ScaleInELST_0EEESU_EEEEEENS4_6LayoutISC_NS5_IJNSA_ILi0EEESY_SY_EEEEENS5_IJNS4_10UnderscoreES11_S11_EEEEENS4_13SM90_TMA_LOADENS4_14ComposedLayoutINS4_7SwizzleILi3ELi4ELi3EEENS4_18smem_ptr_flag_bitsILi8EEENSX_INS5_IJSE_NSA_ILi8EEEEEENS5_IJSB_SE_EEEEEEEvNS4_8identityES14_NS15_INS16_ILi2ELi4ELi3EEES19_NSX_INS5_IJSF_S1A_EEENS5_IJSB_SF_EEEEEEEvS1F_EENS_8epilogue10collective18CollectiveEpilogueINS1M_23Sm100TmaWarpSpecializedILi1ELi1ELi64ELb0ELb0EEEJSH_NS5_IJNSX_ISE_SB_EENSX_ISF_SB_EEEEESI_NS5_IJlSB_lEEESI_S1U_NS1M_6fusion15FusionCallbacksIS1Q_NS1V_17LinearCombinationISI_fSI_fLNS_15FloatRoundStyleE2EEESH_S1T_JEEENS4_5SM1004TMEM4LOAD26SM100_TMEM_LOAD_32dp32b64xES14_NS15_IS1G_S19_NSX_INS5_IJS1A_SF_EEENS5_IJSF_SB_EEEEEEENS4_39AutoVectorizingCopyWithAssumedAlignmentILi128EEENS4_14SM90_TMA_STOREES28_S2A_S2A_EEEvvEEEEvNT_6ParamsE --------------------------
	.section	.nv.shared._ZN7cutlass13device_kernelINS_4gemm6kernel13GemmUniversalIN4cute5tupleIJiiiiEEENS1_10collective13CollectiveMmaINS1_35MainloopSm100TmaUmmaWarpSpecializedILi34ELi2ELi4ENS5_IJNS4_1CILi1EEESB_SB_EEEEENS5_IJNSA_ILi128EEENSA_ILi64EEENSA_ILi32EEEEEENS_12float_e5m2_tENS5_IJSB_llEEENS_12float_e4m3_tESJ_NS4_8TiledMMAINS4_8MMA_AtomIJNS4_10MMA_TraitsINS4_19SM100_MMA_F8F6F4_SSEJSI_SK_fSE_SF_NS4_17integral_constantINS4_4UMMA5MajorELSR_1EEESS_NSP_INSQ_7ScaleInELST_0EEESU_EEEEEENS4_6LayoutISC_NS5_IJNSA_ILi0EEESY_SY_EEEEENS5_IJNS4_10UnderscoreES11_S11_EEEEENS4_13SM90_TMA_LOADENS4_14ComposedLayoutINS4_7SwizzleILi3ELi4ELi3EEENS4_18smem_ptr_flag_bitsILi8EEENSX_INS5_IJSE_NSA_ILi8EEEEEENS5_IJSB_SE_EEEEEEEvNS4_8identityES14_NS15_INS16_ILi2ELi4ELi3EEES19_NSX_INS5_IJSF_S1A_EEENS5_IJSB_SF_EEEEEEEvS1F_EENS_8epilogue10collective18CollectiveEpilogueINS1M_23Sm100TmaWarpSpecializedILi1ELi1ELi64ELb0ELb0EEEJSH_NS5_IJNSX_ISE_SB_EENSX_ISF_SB_EEEEESI_NS5_IJlSB_lEEESI_S1U_NS1M_6fusion15FusionCallbacksIS1Q_NS1V_17LinearCombinationISI_fSI_fLNS_15FloatRoundStyleE2EEESH_S1T_JEEENS4_5SM1004TMEM4LOAD26SM100_TMEM_LOAD_32dp32b64xES14_NS15_IS1G_S19_NSX_INS5_IJS1A_SF_EEENS5_IJSF_SB_EEEEEEENS4_39AutoVectorizingCopyWithAssumedAlignmentILi128EEENS4_14SM90_TMA_STOREES28_S2A_S2A_EEEvvEEEEvNT_6ParamsE,"aw",@nobits
	.sectionflags	@""
	.align	16
	.zero		1024


//--------------------- .nv.shared.reserved.0     --------------------------
	.section	.nv.shared.reserved.0,"aw",@nobits
	.weak		__nv_reservedSMEM_offset_0_alias
	.size		__nv_reservedSMEM_offset_0_alias, 0, 64
	.other		__nv_reservedSMEM_offset_0_alias,@"STO_CUDA_RESERVED_SHARED STV_DEFAULT"
__nv_reservedSMEM_offset_0_alias:
	.zero		0
.nv.shared.reserved.0:
	.zero		64
	.weak		__nv_reservedSMEM_tcgen05_partition
	.type		__nv_reservedSMEM_tcgen05_partition,@object
	.size		__nv_reservedSMEM_tcgen05_partition,(.L_0 - __nv_reservedSMEM_tcgen05_partition)
__nv_reservedSMEM_tcgen05_partition:
	.zero		32
.L_0:


//--------------------- .nv.global                --------------------------
	.section	.nv.global,"aw",@nobits
.nv.global:
	.type		_ZN40_INTERNAL_e0b71fbb_4_k_cu_deec877c_287974cute1_E,@object
	.size		_ZN40_INTERNAL_e0b71fbb_4_k_cu_deec877c_287974cute1_E,(_ZN40_INTERNAL_e0b71fbb_4_k_cu_deec877c_287974cuda3std3__45__cpo6cbeginE - _ZN40_INTERNAL_e0b71fbb_4_k_cu_deec877c_287974cute1_E)
_ZN40_INTERNAL_e0b71fbb_4_k_cu_deec877c_287974cute1_E:
	.zero		1
	.type		_ZN40_INTERNAL_e0b71fbb_4_k_cu_deec877c_287974cuda3std3__45__cpo6cbeginE,@object
	.size		_ZN40_INTERNAL_e0b71fbb_4_k_cu_deec877c_287974cuda3std3__45__cpo6cbeginE,(_ZN40_INTERNAL_e0b71fbb_4_k_cu_deec877c_287974cuda3std3__48in_placeE - _ZN40_INTERNAL_e0b71fbb_4_k_cu_deec877c_287974cuda3std3__45__cpo6cbeginE)
_ZN40_INTERNAL_e0b71fbb_4_k_cu_deec877c_287974cuda3std3__45__cpo6cbeginE:
	.zero		1
	.type		_ZN40_INTERNAL_e0b71fbb_4_k_cu_deec877c_287974cuda3std3__48in_placeE,@object
	.size		_ZN40_INTERNAL_e0b71fbb_4_k_cu_deec877c_287974cuda3std3__48in_placeE,(_ZN40_INTERNAL_e0b71fbb_4_k_cu_deec877c_287974cuda3std6ranges3__45__cpo9iter_moveE - _ZN40_INTERNAL_e0b71fbb_4_k_cu_deec877c_287974cuda3std3__48in_placeE)
_ZN40_INTERNAL_e0b71fbb_4_k_cu_deec877c_287974cuda3std3__48in_placeE:
	.zero		1
	.type		_ZN40_INTERNAL_e0b71fbb_4_k_cu_deec877c_287974cuda3std6ranges3__45__cpo9iter_moveE,@object
	.size		_ZN40_INTERNAL_e0b71fbb_4_k_cu_deec877c_287974cuda3std6ranges3__45__cpo9iter_moveE,(_ZN40_INTERNAL_e0b71fbb_4_k_cu_deec877c_287974cuda3std3__45__cpo5beginE - _ZN40_INTERNAL_e0b71fbb_4_k_cu_deec877c_287974cuda3std6ranges3__45__cpo9iter_moveE)
_ZN40_INTERNAL_e0b71fbb_4_k_cu_deec877c_287974cuda3std6ranges3__45__cpo9iter_moveE:
	.zero		1
	.type		_ZN40_INTERNAL_e0b71fbb_4_k_cu_deec877c_287974cuda3std3__45__cpo5beginE,@object
	.size		_ZN40_INTERNAL_e0b71fbb_4_k_cu_deec877c_287974cuda3std3__45__cpo5beginE,(_ZN40_INTERNAL_e0b71fbb_4_k_cu_deec877c_287974cuda3std3__442_GLOBAL__N__e0b71fbb_4_k_cu_deec877c_287976ignoreE - _ZN40_INTERNAL_e0b71fbb_4_k_cu_deec877c_287974cuda3std3__45__cpo5beginE)
_ZN40_INTERNAL_e0b71fbb_4_k_cu_deec877c_287974cuda3std3__45__cpo5beginE:
	.zero		1
	.type		_ZN40_INTERNAL_e0b71fbb_4_k_cu_deec877c_287974cuda3std3__442_GLOBAL__N__e0b71fbb_4_k_cu_deec877c_287976ignoreE,@object
	.size		_ZN40_INTERNAL_e0b71fbb_4_k_cu_deec877c_287974cuda3std3__442_GLOBAL__N__e0b71fbb_4_k_cu_deec877c_287976ignoreE,(_ZN40_INTERNAL_e0b71fbb_4_k_cu_deec877c_287974cute7productE - _ZN40_INTERNAL_e0b71fbb_4_k_cu_deec877c_287974cuda3std3__442_GLOBAL__N__e0b71fbb_4_k_cu_deec877c_287976ignoreE)
_ZN40_INTERNAL_e0b71fbb_4_k_cu_deec877c_287974cuda3std3__442_GLOBAL__N__e0b71fbb_4_k_cu_deec877c_287976ignoreE:
	.zero		1
	.type		_ZN40_INTERNAL_e0b71fbb_4_k_cu_deec877c_287974cute7productE,@object
	.size		_ZN40_INTERNAL_e0b71fbb_4_k_cu_deec877c_287974cute7productE,(_ZN40_INTERNAL_e0b71fbb_4_k_cu_deec877c_287974cuda3std3__45__cpo3endE - _ZN40_INTERNAL_e0b71fbb_4_k_cu_deec877c_287974cute7productE)
_ZN40_INTERNAL_e0b71fbb_4_k_cu_deec877c_287974cute7productE:
	.zero		1
	.type		_ZN40_INTERNAL_e0b71fbb_4_k_cu_deec877c_287974cuda3std3__45__cpo3endE,@object
	.size		_ZN40_INTERNAL_e0b71fbb_4_k_cu_deec877c_287974cuda3std3__45__cpo3endE,(_ZN40_INTERNAL_e0b71fbb_4_k_cu_deec877c_287974cuda3std3__419piecewise_constructE - _ZN40_INTERNAL_e0b71fbb_4_k_cu_deec877c_287974cuda3std3__45__cpo3endE)
_ZN40_INTERNAL_e0b71fbb_4_k_cu_deec877c_287974cuda3std3__45__cpo3endE:
	.zero		1
	.type		_ZN40_INTERNAL_e0b71fbb_4_k_cu_deec877c_287974cuda3std3__419piecewise_constructE,@object
	.size		_ZN40_INTERNAL_e0b71fbb_4_k_cu_deec877c_287974cuda3std3__419piecewise_constructE,(_ZN40_INTERNAL_e0b71fbb_4_k_cu_deec877c_287974cuda3std3__45__cpo4cendE - _ZN40_INTERNAL_e0b71fbb_4_k_cu_deec877c_287974cuda3std3__419piecewise_constructE)
_ZN40_INTERNAL_e0b71fbb_4_k_cu_deec877c_287974cuda3std3__419piecewise_constructE:
	.zero		1
	.type		_ZN40_INTERNAL_e0b71fbb_4_k_cu_deec877c_287974cuda3std3__45__cpo4cendE,@object
	.size		_ZN40_INTERNAL_e0b71fbb_4_k_cu_deec877c_287974cuda3std3__45__cpo4cendE,(_ZN40_INTERNAL_e0b71fbb_4_k_cu_deec877c_287974cuda3std6ranges3__45__cpo4swapE - _ZN40_INTERNAL_e0b71fbb_4_k_cu_deec877c_287974cuda3std3__45__cpo4cendE)
_ZN40_INTERNAL_e0b71fbb_4_k_cu_deec877c_287974cuda3std3__45__cpo4cendE:
	.zero		1
	.type		_ZN40_INTERNAL_e0b71fbb_4_k_cu_deec877c_287974cuda3std6ranges3__45__cpo4swapE,@object
	.size		_ZN40_INTERNAL_e0b71fbb_4_k_cu_deec877c_287974cuda3std6ranges3__45__cpo4swapE,(.L_10 - _ZN40_INTERNAL_e0b71fbb_4_k_cu_deec877c_287974cuda3std6ranges3__45__cpo4swapE)
_ZN40_INTERNAL_e0b71fbb_4_k_cu_deec877c_287974cuda3std6ranges3__45__cpo4swapE:
	.zero		1
.L_10:


//--------------------- .nv.constant0._ZN7cutlass13device_kernelINS_4gemm6kernel13GemmUniversalIN4cute5tupleIJiiiiEEENS1_10collective13CollectiveMmaINS1_35MainloopSm100TmaUmmaWarpSpecializedILi34ELi2ELi4ENS5_IJNS4_1CILi1EEESB_SB_EEEEENS5_IJNSA_ILi128EEENSA_ILi64EEENSA_ILi32EEEEEENS_12float_e5m2_tENS5_IJSB_llEEENS_12float_e4m3_tESJ_NS4_8TiledMMAINS4_8MMA_AtomIJNS4_10MMA_TraitsINS4_19SM100_MMA_F8F6F4_SSEJSI_SK_fSE_SF_NS4_17integral_constantINS4_4UMMA5MajorELSR_1EEESS_NSP_INSQ_7ScaleInELST_0EEESU_EEEEEENS4_6LayoutISC_NS5_IJNSA_ILi0EEESY_SY_EEEEENS5_IJNS4_10UnderscoreES11_S11_EEEEENS4_13SM90_TMA_LOADENS4_14ComposedLayoutINS4_7SwizzleILi3ELi4ELi3EEENS4_18smem_ptr_flag_bitsILi8EEENSX_INS5_IJSE_NSA_ILi8EEEEEENS5_IJSB_SE_EEEEEEEvNS4_8identityES14_NS15_INS16_ILi2ELi4ELi3EEES19_NSX_INS5_IJSF_S1A_EEENS5_IJSB_SF_EEEEEEEvS1F_EENS_8epilogue10collective18CollectiveEpilogueINS1M_23Sm100TmaWarpSpecializedILi1ELi1ELi64ELb0ELb0EEEJSH_NS5_IJNSX_ISE_SB_EENSX_ISF_SB_EEEEESI_NS5_IJlSB_lEEESI_S1U_NS1M_6fusion15FusionCallbacksIS1Q_NS1V_17LinearCombinationISI_fSI_fLNS_15FloatRoundStyleE2EEESH_S1T_JEEENS4_5SM1004TMEM4LOAD26SM100_TMEM_LOAD_32dp32b64xES14_NS15_IS1G_S19_NSX_INS5_IJS1A_SF_EEENS5_IJSF_SB_EEEEEEENS4_39AutoVectorizingCopyWithAssumedAlignmentILi128EEENS4_14SM90_TMA_STOREES28_S2A_S2A_EEEvvEEEEvNT_6ParamsE --------------------------
	.section	.nv.constant0._ZN7cutlass13device_kernelINS_4gemm6kernel13GemmUniversalIN4cute5tupleIJiiiiEEENS1_10collective13CollectiveMmaINS1_35MainloopSm100TmaUmmaWarpSpecializedILi34ELi2ELi4ENS5_IJNS4_1CILi1EEESB_SB_EEEEENS5_IJNSA_ILi128EEENSA_ILi64EEENSA_ILi32EEEEEENS_12float_e5m2_tENS5_IJSB_llEEENS_12float_e4m3_tESJ_NS4_8TiledMMAINS4_8MMA_AtomIJNS4_10MMA_TraitsINS4_19SM100_MMA_F8F6F4_SSEJSI_SK_fSE_SF_NS4_17integral_constantINS4_4UMMA5MajorELSR_1EEESS_NSP_INSQ_7ScaleInELST_0EEESU_EEEEEENS4_6LayoutISC_NS5_IJNSA_ILi0EEESY_SY_EEEEENS5_IJNS4_10UnderscoreES11_S11_EEEEENS4_13SM90_TMA_LOADENS4_14ComposedLayoutINS4_7SwizzleILi3ELi4ELi3EEENS4_18smem_ptr_flag_bitsILi8EEENSX_INS5_IJSE_NSA_ILi8EEEEEENS5_IJSB_SE_EEEEEEEvNS4_8identityES14_NS15_INS16_ILi2ELi4ELi3EEES19_NSX_INS5_IJSF_S1A_EEENS5_IJSB_SF_EEEEEEEvS1F_EENS_8epilogue10collective18CollectiveEpilogueINS1M_23Sm100TmaWarpSpecializedILi1ELi1ELi64ELb0ELb0EEEJSH_NS5_IJNSX_ISE_SB_EENSX_ISF_SB_EEEEESI_NS5_IJlSB_lEEESI_S1U_NS1M_6fusion15FusionCallbacksIS1Q_NS1V_17LinearCombinationISI_fSI_fLNS_15FloatRoundStyleE2EEESH_S1T_JEEENS4_5SM1004TMEM4LOAD26SM100_TMEM_LOAD_32dp32b64xES14_NS15_IS1G_S19_NSX_INS5_IJS1A_SF_EEENS5_IJSF_SB_EEEEEEENS4_39AutoVectorizingCopyWithAssumedAlignmentILi128EEENS4_14SM90_TMA_STOREES28_S2A_S2A_EEEvvEEEEvNT_6ParamsE,"a",@progbits
	.sectionflags	@""
	.align	4
.nv.constant0._ZN7cutlass13device_kernelINS_4gemm6kernel13GemmUniversalIN4cute5tupleIJiiiiEEENS1_10collective13CollectiveMmaINS1_35MainloopSm100TmaUmmaWarpSpecializedILi34ELi2ELi4ENS5_IJNS4_1CILi1EEESB_SB_EEEEENS5_IJNSA_ILi128EEENSA_ILi64EEENSA_ILi32EEEEEENS_12float_e5m2_tENS5_IJSB_llEEENS_12float_e4m3_tESJ_NS4_8TiledMMAINS4_8MMA_AtomIJNS4_10MMA_TraitsINS4_19SM100_MMA_F8F6F4_SSEJSI_SK_fSE_SF_NS4_17integral_constantINS4_4UMMA5MajorELSR_1EEESS_NSP_INSQ_7ScaleInELST_0EEESU_EEEEEENS4_6LayoutISC_NS5_IJNSA_ILi0EEESY_SY_EEEEENS5_IJNS4_10UnderscoreES11_S11_EEEEENS4_13SM90_TMA_LOADENS4_14ComposedLayoutINS4_7SwizzleILi3ELi4ELi3EEENS4_18smem_ptr_flag_bitsILi8EEENSX_INS5_IJSE_NSA_ILi8EEEEEENS5_IJSB_SE_EEEEEEEvNS4_8identityES14_NS15_INS16_ILi2ELi4ELi3EEES19_NSX_INS5_IJSF_S1A_EEENS5_IJSB_SF_EEEEEEEvS1F_EENS_8epilogue10collective18CollectiveEpilogueINS1M_23Sm100TmaWarpSpecializedILi1ELi1ELi64ELb0ELb0EEEJSH_NS5_IJNSX_ISE_SB_EENSX_ISF_SB_EEEEESI_NS5_IJlSB_lEEESI_S1U_NS1M_6fusion15FusionCallbacksIS1Q_NS1V_17LinearCombinationISI_fSI_fLNS_15FloatRoundStyleE2EEESH_S1T_JEEENS4_5SM1004TMEM4LOAD26SM100_TMEM_LOAD_32dp32b64xES14_NS15_IS1G_S19_NSX_INS5_IJS1A_SF_EEENS5_IJSF_SB_EEEEEEENS4_39AutoVectorizingCopyWithAssumedAlignmentILi128EEENS4_14SM90_TMA_STOREES28_S2A_S2A_EEEvvEEEEvNT_6ParamsE:
	.zero		2944


//--------------------- SYMBOLS --------------------------

	.type		.nv.reservedSmem.offset0,@object
	.size		.nv.reservedSmem.offset0,0x4
	.type		.nv.reservedSmem.cap,@object
	.size		.nv.reservedSmem.cap,0x4
	.type		__assertfail,@function
